//
// Generated by NVIDIA NVVM Compiler
//
// Compiler Build ID: CL-36424714
// Cuda compilation tools, release 13.0, V13.0.88
// Based on NVVM 20.0.0
//

.version 9.0
.target sm_100
.address_size 64

	// .globl	_Z11matMulNaivePKfS0_Pfiii
// _ZZ11matMulTiledPKfS0_PfiiiE6AsTile has been demoted
// _ZZ11matMulTiledPKfS0_PfiiiE6BsTile has been demoted
// _ZZ14matMul1DTilingPKfS0_PfiiiE6AsTile has been demoted
// _ZZ14matMul1DTilingPKfS0_PfiiiE6BsTile has been demoted
// _ZZ14matMul2DTilingPKfS0_PfiiiE6AsTile has been demoted
// _ZZ14matMul2DTilingPKfS0_PfiiiE6BsTile has been demoted

.visible .entry _Z11matMulNaivePKfS0_Pfiii(
	.param .u64 .ptr .align 1 _Z11matMulNaivePKfS0_Pfiii_param_0,
	.param .u64 .ptr .align 1 _Z11matMulNaivePKfS0_Pfiii_param_1,
	.param .u64 .ptr .align 1 _Z11matMulNaivePKfS0_Pfiii_param_2,
	.param .u32 _Z11matMulNaivePKfS0_Pfiii_param_3,
	.param .u32 _Z11matMulNaivePKfS0_Pfiii_param_4,
	.param .u32 _Z11matMulNaivePKfS0_Pfiii_param_5
)
{
	.reg .pred 	%p<13>;
	.reg .b32 	%r<46>;
	.reg .b32 	%f<68>;
	.reg .b64 	%rd<40>;

	ld.param.u64 	%rd5, [_Z11matMulNaivePKfS0_Pfiii_param_0];
	ld.param.u64 	%rd6, [_Z11matMulNaivePKfS0_Pfiii_param_1];
	ld.param.u64 	%rd4, [_Z11matMulNaivePKfS0_Pfiii_param_2];
	ld.param.u32 	%r22, [_Z11matMulNaivePKfS0_Pfiii_param_3];
	ld.param.u32 	%r23, [_Z11matMulNaivePKfS0_Pfiii_param_4];
	ld.param.u32 	%r21, [_Z11matMulNaivePKfS0_Pfiii_param_5];
	cvta.to.global.u64 	%rd1, %rd6;
	cvta.to.global.u64 	%rd2, %rd5;
	mov.u32 	%r24, %ctaid.x;
	mov.u32 	%r25, %ntid.x;
	mov.u32 	%r26, %tid.x;
	mad.lo.s32 	%r1, %r24, %r25, %r26;
	mov.u32 	%r27, %ctaid.y;
	mov.u32 	%r28, %ntid.y;
	mov.u32 	%r29, %tid.y;
	mad.lo.s32 	%r30, %r27, %r28, %r29;
	setp.ge.s32 	%p1, %r1, %r22;
	setp.ge.s32 	%p2, %r30, %r23;
	or.pred  	%p3, %p1, %p2;
	@%p3 bra 	$L__BB0_14;
	setp.lt.s32 	%p4, %r21, 1;
	mov.f32 	%f67, 0f00000000;
	@%p4 bra 	$L__BB0_13;
	mul.lo.s32 	%r3, %r21, %r1;
	and.b32  	%r4, %r21, 7;
	setp.lt.u32 	%p5, %r21, 8;
	mov.f32 	%f67, 0f00000000;
	mov.b32 	%r44, 0;
	@%p5 bra 	$L__BB0_5;
	and.b32  	%r44, %r21, 2147483640;
	neg.s32 	%r42, %r44;
	shl.b32 	%r7, %r23, 3;
	add.s64 	%rd3, %rd2, 16;
	mov.f32 	%f67, 0f00000000;
	mul.wide.s32 	%rd11, %r23, 4;
	mov.u32 	%r40, %r3;
	mov.u32 	%r41, %r30;
$L__BB0_4:
	.pragma "nounroll";
	mul.wide.s32 	%rd7, %r40, 4;
	add.s64 	%rd8, %rd3, %rd7;
	ld.global.f32 	%f17, [%rd8+-16];
	mul.wide.s32 	%rd9, %r41, 4;
	add.s64 	%rd10, %rd1, %rd9;
	ld.global.f32 	%f18, [%rd10];
	fma.rn.f32 	%f19, %f17, %f18, %f67;
	ld.global.f32 	%f20, [%rd8+-12];
	add.s64 	%rd12, %rd10, %rd11;
	ld.global.f32 	%f21, [%rd12];
	fma.rn.f32 	%f22, %f20, %f21, %f19;
	ld.global.f32 	%f23, [%rd8+-8];
	add.s64 	%rd13, %rd12, %rd11;
	ld.global.f32 	%f24, [%rd13];
	fma.rn.f32 	%f25, %f23, %f24, %f22;
	ld.global.f32 	%f26, [%rd8+-4];
	add.s64 	%rd14, %rd13, %rd11;
	ld.global.f32 	%f27, [%rd14];
	fma.rn.f32 	%f28, %f26, %f27, %f25;
	ld.global.f32 	%f29, [%rd8];
	add.s64 	%rd15, %rd14, %rd11;
	ld.global.f32 	%f30, [%rd15];
	fma.rn.f32 	%f31, %f29, %f30, %f28;
	ld.global.f32 	%f32, [%rd8+4];
	add.s64 	%rd16, %rd15, %rd11;
	ld.global.f32 	%f33, [%rd16];
	fma.rn.f32 	%f34, %f32, %f33, %f31;
	ld.global.f32 	%f35, [%rd8+8];
	add.s64 	%rd17, %rd16, %rd11;
	ld.global.f32 	%f36, [%rd17];
	fma.rn.f32 	%f37, %f35, %f36, %f34;
	ld.global.f32 	%f38, [%rd8+12];
	add.s64 	%rd18, %rd17, %rd11;
	ld.global.f32 	%f39, [%rd18];
	fma.rn.f32 	%f67, %f38, %f39, %f37;
	add.s32 	%r42, %r42, 8;
	add.s32 	%r41, %r41, %r7;
	add.s32 	%r40, %r40, 8;
	setp.ne.s32 	%p6, %r42, 0;
	@%p6 bra 	$L__BB0_4;
$L__BB0_5:
	setp.eq.s32 	%p7, %r4, 0;
	@%p7 bra 	$L__BB0_13;
	and.b32  	%r15, %r21, 3;
	setp.lt.u32 	%p8, %r4, 4;
	@%p8 bra 	$L__BB0_8;
	add.s32 	%r32, %r44, %r3;
	mul.wide.s32 	%rd19, %r32, 4;
	add.s64 	%rd20, %rd2, %rd19;
	ld.global.f32 	%f41, [%rd20];
	mad.lo.s32 	%r33, %r44, %r23, %r30;
	mul.wide.s32 	%rd21, %r33, 4;
	add.s64 	%rd22, %rd1, %rd21;
	ld.global.f32 	%f42, [%rd22];
	fma.rn.f32 	%f43, %f41, %f42, %f67;
	ld.global.f32 	%f44, [%rd20+4];
	mul.wide.s32 	%rd23, %r23, 4;
	add.s64 	%rd24, %rd22, %rd23;
	ld.global.f32 	%f45, [%rd24];
	fma.rn.f32 	%f46, %f44, %f45, %f43;
	ld.global.f32 	%f47, [%rd20+8];
	add.s64 	%rd25, %rd24, %rd23;
	ld.global.f32 	%f48, [%rd25];
	fma.rn.f32 	%f49, %f47, %f48, %f46;
	ld.global.f32 	%f50, [%rd20+12];
	add.s64 	%rd26, %rd25, %rd23;
	ld.global.f32 	%f51, [%rd26];
	fma.rn.f32 	%f67, %f50, %f51, %f49;
	add.s32 	%r44, %r44, 4;
$L__BB0_8:
	setp.eq.s32 	%p9, %r15, 0;
	@%p9 bra 	$L__BB0_13;
	setp.eq.s32 	%p10, %r15, 1;
	@%p10 bra 	$L__BB0_11;
	add.s32 	%r34, %r44, %r3;
	mul.wide.s32 	%rd27, %r34, 4;
	add.s64 	%rd28, %rd2, %rd27;
	ld.global.f32 	%f53, [%rd28];
	mad.lo.s32 	%r35, %r44, %r23, %r30;
	mul.wide.s32 	%rd29, %r35, 4;
	add.s64 	%rd30, %rd1, %rd29;
	ld.global.f32 	%f54, [%rd30];
	fma.rn.f32 	%f55, %f53, %f54, %f67;
	ld.global.f32 	%f56, [%rd28+4];
	mul.wide.s32 	%rd31, %r23, 4;
	add.s64 	%rd32, %rd30, %rd31;
	ld.global.f32 	%f57, [%rd32];
	fma.rn.f32 	%f67, %f56, %f57, %f55;
	add.s32 	%r44, %r44, 2;
$L__BB0_11:
	and.b32  	%r36, %r21, 1;
	setp.eq.b32 	%p11, %r36, 1;
	not.pred 	%p12, %p11;
	@%p12 bra 	$L__BB0_13;
	add.s32 	%r37, %r44, %r3;
	mul.wide.s32 	%rd33, %r37, 4;
	add.s64 	%rd34, %rd2, %rd33;
	ld.global.f32 	%f58, [%rd34];
	mad.lo.s32 	%r38, %r44, %r23, %r30;
	mul.wide.s32 	%rd35, %r38, 4;
	add.s64 	%rd36, %rd1, %rd35;
	ld.global.f32 	%f59, [%rd36];
	fma.rn.f32 	%f67, %f58, %f59, %f67;
$L__BB0_13:
	mad.lo.s32 	%r39, %r23, %r1, %r30;
	cvta.to.global.u64 	%rd37, %rd4;
	mul.wide.s32 	%rd38, %r39, 4;
	add.s64 	%rd39, %rd37, %rd38;
	st.global.f32 	[%rd39], %f67;
$L__BB0_14:
	ret;

}
	// .globl	_Z15matMulCoalescedPKfS0_Pfiii
.visible .entry _Z15matMulCoalescedPKfS0_Pfiii(
	.param .u64 .ptr .align 1 _Z15matMulCoalescedPKfS0_Pfiii_param_0,
	.param .u64 .ptr .align 1 _Z15matMulCoalescedPKfS0_Pfiii_param_1,
	.param .u64 .ptr .align 1 _Z15matMulCoalescedPKfS0_Pfiii_param_2,
	.param .u32 _Z15matMulCoalescedPKfS0_Pfiii_param_3,
	.param .u32 _Z15matMulCoalescedPKfS0_Pfiii_param_4,
	.param .u32 _Z15matMulCoalescedPKfS0_Pfiii_param_5
)
{
	.reg .pred 	%p<13>;
	.reg .b32 	%r<41>;
	.reg .b32 	%f<68>;
	.reg .b64 	%rd<53>;

	ld.param.u64 	%rd7, [_Z15matMulCoalescedPKfS0_Pfiii_param_0];
	ld.param.u64 	%rd8, [_Z15matMulCoalescedPKfS0_Pfiii_param_1];
	ld.param.u64 	%rd6, [_Z15matMulCoalescedPKfS0_Pfiii_param_2];
	ld.param.u32 	%r20, [_Z15matMulCoalescedPKfS0_Pfiii_param_3];
	ld.param.u32 	%r18, [_Z15matMulCoalescedPKfS0_Pfiii_param_4];
	ld.param.u32 	%r19, [_Z15matMulCoalescedPKfS0_Pfiii_param_5];
	cvta.to.global.u64 	%rd1, %rd8;
	cvta.to.global.u64 	%rd2, %rd7;
	mov.u32 	%r21, %ctaid.x;
	mov.u32 	%r22, %ntid.x;
	mov.u32 	%r23, %tid.x;
	mad.lo.s32 	%r1, %r21, %r22, %r23;
	mov.u32 	%r24, %ctaid.y;
	mov.u32 	%r25, %ntid.y;
	mov.u32 	%r26, %tid.y;
	mad.lo.s32 	%r2, %r24, %r25, %r26;
	setp.ge.s32 	%p1, %r2, %r20;
	setp.ge.s32 	%p2, %r1, %r18;
	or.pred  	%p3, %p1, %p2;
	@%p3 bra 	$L__BB1_14;
	setp.lt.s32 	%p4, %r19, 1;
	mov.f32 	%f67, 0f00000000;
	@%p4 bra 	$L__BB1_13;
	mul.lo.s32 	%r3, %r19, %r2;
	and.b32  	%r4, %r19, 7;
	setp.lt.u32 	%p5, %r19, 8;
	mov.f32 	%f67, 0f00000000;
	mov.b32 	%r39, 0;
	@%p5 bra 	$L__BB1_5;
	and.b32  	%r39, %r19, 2147483640;
	neg.s32 	%r37, %r39;
	shl.b32 	%r7, %r18, 3;
	mul.wide.u32 	%rd9, %r3, 4;
	add.s64 	%rd10, %rd9, %rd2;
	add.s64 	%rd52, %rd10, 16;
	mov.f32 	%f67, 0f00000000;
	mul.wide.s32 	%rd13, %r18, 4;
	mov.u32 	%r36, %r1;
$L__BB1_4:
	.pragma "nounroll";
	ld.global.f32 	%f17, [%rd52+-16];
	mul.wide.s32 	%rd11, %r36, 4;
	add.s64 	%rd12, %rd1, %rd11;
	ld.global.f32 	%f18, [%rd12];
	fma.rn.f32 	%f19, %f17, %f18, %f67;
	ld.global.f32 	%f20, [%rd52+-12];
	add.s64 	%rd14, %rd12, %rd13;
	ld.global.f32 	%f21, [%rd14];
	fma.rn.f32 	%f22, %f20, %f21, %f19;
	ld.global.f32 	%f23, [%rd52+-8];
	add.s64 	%rd15, %rd14, %rd13;
	ld.global.f32 	%f24, [%rd15];
	fma.rn.f32 	%f25, %f23, %f24, %f22;
	ld.global.f32 	%f26, [%rd52+-4];
	add.s64 	%rd16, %rd15, %rd13;
	ld.global.f32 	%f27, [%rd16];
	fma.rn.f32 	%f28, %f26, %f27, %f25;
	ld.global.f32 	%f29, [%rd52];
	add.s64 	%rd17, %rd16, %rd13;
	ld.global.f32 	%f30, [%rd17];
	fma.rn.f32 	%f31, %f29, %f30, %f28;
	ld.global.f32 	%f32, [%rd52+4];
	add.s64 	%rd18, %rd17, %rd13;
	ld.global.f32 	%f33, [%rd18];
	fma.rn.f32 	%f34, %f32, %f33, %f31;
	ld.global.f32 	%f35, [%rd52+8];
	add.s64 	%rd19, %rd18, %rd13;
	ld.global.f32 	%f36, [%rd19];
	fma.rn.f32 	%f37, %f35, %f36, %f34;
	ld.global.f32 	%f38, [%rd52+12];
	add.s64 	%rd20, %rd19, %rd13;
	ld.global.f32 	%f39, [%rd20];
	fma.rn.f32 	%f67, %f38, %f39, %f37;
	add.s32 	%r37, %r37, 8;
	add.s32 	%r36, %r36, %r7;
	add.s64 	%rd52, %rd52, 32;
	setp.ne.s32 	%p6, %r37, 0;
	@%p6 bra 	$L__BB1_4;
$L__BB1_5:
	setp.eq.s32 	%p7, %r4, 0;
	@%p7 bra 	$L__BB1_13;
	and.b32  	%r13, %r19, 3;
	setp.lt.u32 	%p8, %r4, 4;
	@%p8 bra 	$L__BB1_8;
	add.s32 	%r28, %r39, %r3;
	mul.wide.u32 	%rd21, %r28, 4;
	add.s64 	%rd22, %rd2, %rd21;
	ld.global.f32 	%f41, [%rd22];
	mad.lo.s32 	%r29, %r39, %r18, %r1;
	mul.wide.s32 	%rd23, %r29, 4;
	add.s64 	%rd24, %rd1, %rd23;
	ld.global.f32 	%f42, [%rd24];
	fma.rn.f32 	%f43, %f41, %f42, %f67;
	cvt.u64.u32 	%rd25, %r3;
	cvt.u64.u32 	%rd26, %r39;
	add.s64 	%rd27, %rd26, %rd25;
	shl.b64 	%rd28, %rd27, 2;
	add.s64 	%rd29, %rd2, %rd28;
	ld.global.f32 	%f44, [%rd29+4];
	mul.wide.s32 	%rd30, %r18, 4;
	add.s64 	%rd31, %rd24, %rd30;
	ld.global.f32 	%f45, [%rd31];
	fma.rn.f32 	%f46, %f44, %f45, %f43;
	ld.global.f32 	%f47, [%rd29+8];
	add.s64 	%rd32, %rd31, %rd30;
	ld.global.f32 	%f48, [%rd32];
	fma.rn.f32 	%f49, %f47, %f48, %f46;
	ld.global.f32 	%f50, [%rd29+12];
	add.s64 	%rd33, %rd32, %rd30;
	ld.global.f32 	%f51, [%rd33];
	fma.rn.f32 	%f67, %f50, %f51, %f49;
	add.s32 	%r39, %r39, 4;
$L__BB1_8:
	setp.eq.s32 	%p9, %r13, 0;
	@%p9 bra 	$L__BB1_13;
	setp.eq.s32 	%p10, %r13, 1;
	@%p10 bra 	$L__BB1_11;
	add.s32 	%r30, %r39, %r3;
	mul.wide.u32 	%rd34, %r30, 4;
	add.s64 	%rd35, %rd2, %rd34;
	ld.global.f32 	%f53, [%rd35];
	mad.lo.s32 	%r31, %r39, %r18, %r1;
	mul.wide.s32 	%rd36, %r31, 4;
	add.s64 	%rd37, %rd1, %rd36;
	ld.global.f32 	%f54, [%rd37];
	fma.rn.f32 	%f55, %f53, %f54, %f67;
	cvt.u64.u32 	%rd38, %r3;
	cvt.u64.u32 	%rd39, %r39;
	add.s64 	%rd40, %rd39, %rd38;
	shl.b64 	%rd41, %rd40, 2;
	add.s64 	%rd42, %rd2, %rd41;
	ld.global.f32 	%f56, [%rd42+4];
	mul.wide.s32 	%rd43, %r18, 4;
	add.s64 	%rd44, %rd37, %rd43;
	ld.global.f32 	%f57, [%rd44];
	fma.rn.f32 	%f67, %f56, %f57, %f55;
	add.s32 	%r39, %r39, 2;
$L__BB1_11:
	and.b32  	%r32, %r19, 1;
	setp.eq.b32 	%p11, %r32, 1;
	not.pred 	%p12, %p11;
	@%p12 bra 	$L__BB1_13;
	add.s32 	%r33, %r39, %r3;
	mul.wide.u32 	%rd45, %r33, 4;
	add.s64 	%rd46, %rd2, %rd45;
	ld.global.f32 	%f58, [%rd46];
	mad.lo.s32 	%r34, %r39, %r18, %r1;
	mul.wide.s32 	%rd47, %r34, 4;
	add.s64 	%rd48, %rd1, %rd47;
	ld.global.f32 	%f59, [%rd48];
	fma.rn.f32 	%f67, %f58, %f59, %f67;
$L__BB1_13:
	mad.lo.s32 	%r35, %r18, %r2, %r1;
	cvta.to.global.u64 	%rd49, %rd6;
	mul.wide.s32 	%rd50, %r35, 4;
	add.s64 	%rd51, %rd49, %rd50;
	st.global.f32 	[%rd51], %f67;
$L__BB1_14:
	ret;

}
	// .globl	_Z11matMulTiledPKfS0_Pfiii
.visible .entry _Z11matMulTiledPKfS0_Pfiii(
	.param .u64 .ptr .align 1 _Z11matMulTiledPKfS0_Pfiii_param_0,
	.param .u64 .ptr .align 1 _Z11matMulTiledPKfS0_Pfiii_param_1,
	.param .u64 .ptr .align 1 _Z11matMulTiledPKfS0_Pfiii_param_2,
	.param .u32 _Z11matMulTiledPKfS0_Pfiii_param_3,
	.param .u32 _Z11matMulTiledPKfS0_Pfiii_param_4,
	.param .u32 _Z11matMulTiledPKfS0_Pfiii_param_5
)
{
	.reg .pred 	%p<12>;
	.reg .b32 	%r<43>;
	.reg .b32 	%f<111>;
	.reg .b64 	%rd<13>;
	// demoted variable
	.shared .align 4 .b8 _ZZ11matMulTiledPKfS0_PfiiiE6AsTile[4224];
	// demoted variable
	.shared .align 4 .b8 _ZZ11matMulTiledPKfS0_PfiiiE6BsTile[4224];
	ld.param.u64 	%rd3, [_Z11matMulTiledPKfS0_Pfiii_param_0];
	ld.param.u64 	%rd4, [_Z11matMulTiledPKfS0_Pfiii_param_1];
	ld.param.u64 	%rd5, [_Z11matMulTiledPKfS0_Pfiii_param_2];
	ld.param.u32 	%r24, [_Z11matMulTiledPKfS0_Pfiii_param_3];
	ld.param.u32 	%r25, [_Z11matMulTiledPKfS0_Pfiii_param_4];
	ld.param.u32 	%r26, [_Z11matMulTiledPKfS0_Pfiii_param_5];
	mov.u32 	%r27, %ctaid.y;
	shl.b32 	%r28, %r27, 5;
	mov.u32 	%r29, %ctaid.x;
	shl.b32 	%r1, %r29, 5;
	mov.u32 	%r40, %tid.y;
	mov.u32 	%r38, %tid.x;
	add.s32 	%r4, %r28, %r40;
	add.s32 	%r5, %r1, %r38;
	setp.lt.s32 	%p1, %r26, 1;
	mov.f32 	%f110, 0f00000000;
	@%p1 bra 	$L__BB2_7;
	add.s32 	%r30, %r26, 31;
	shr.u32 	%r31, %r30, 5;
	mul.lo.s32 	%r32, %r40, 132;
	mov.u32 	%r33, _ZZ11matMulTiledPKfS0_PfiiiE6AsTile;
	add.s32 	%r6, %r33, %r32;
	shl.b32 	%r34, %r38, 2;
	add.s32 	%r7, %r6, %r34;
	mov.u32 	%r35, _ZZ11matMulTiledPKfS0_PfiiiE6BsTile;
	add.s32 	%r9, %r35, %r34;
	add.s32 	%r8, %r9, %r32;
	neg.s32 	%r42, %r31;
	mad.lo.s32 	%r36, %r40, %r25, %r38;
	add.s32 	%r41, %r36, %r1;
	shl.b32 	%r12, %r25, 5;
	mad.lo.s32 	%r39, %r26, %r4, %r38;
	cvta.to.global.u64 	%rd1, %rd3;
	cvta.to.global.u64 	%rd2, %rd4;
	mov.f32 	%f110, 0f00000000;
$L__BB2_2:
	setp.ge.s32 	%p2, %r4, %r24;
	setp.ge.s32 	%p3, %r38, %r26;
	mov.f32 	%f108, 0f00000000;
	or.pred  	%p4, %p2, %p3;
	@%p4 bra 	$L__BB2_4;
	mul.wide.u32 	%rd6, %r39, 4;
	add.s64 	%rd7, %rd1, %rd6;
	ld.global.f32 	%f108, [%rd7];
$L__BB2_4:
	setp.ge.s32 	%p5, %r5, %r25;
	st.shared.f32 	[%r7], %f108;
	setp.ge.s32 	%p6, %r40, %r26;
	mov.f32 	%f109, 0f00000000;
	or.pred  	%p7, %p6, %p5;
	@%p7 bra 	$L__BB2_6;
	mul.wide.s32 	%rd8, %r41, 4;
	add.s64 	%rd9, %rd2, %rd8;
	ld.global.f32 	%f109, [%rd9];
$L__BB2_6:
	st.shared.f32 	[%r8], %f109;
	bar.sync 	0;
	ld.shared.f32 	%f12, [%r6];
	ld.shared.f32 	%f13, [%r9];
	fma.rn.f32 	%f14, %f12, %f13, %f110;
	ld.shared.f32 	%f15, [%r6+4];
	ld.shared.f32 	%f16, [%r9+132];
	fma.rn.f32 	%f17, %f15, %f16, %f14;
	ld.shared.f32 	%f18, [%r6+8];
	ld.shared.f32 	%f19, [%r9+264];
	fma.rn.f32 	%f20, %f18, %f19, %f17;
	ld.shared.f32 	%f21, [%r6+12];
	ld.shared.f32 	%f22, [%r9+396];
	fma.rn.f32 	%f23, %f21, %f22, %f20;
	ld.shared.f32 	%f24, [%r6+16];
	ld.shared.f32 	%f25, [%r9+528];
	fma.rn.f32 	%f26, %f24, %f25, %f23;
	ld.shared.f32 	%f27, [%r6+20];
	ld.shared.f32 	%f28, [%r9+660];
	fma.rn.f32 	%f29, %f27, %f28, %f26;
	ld.shared.f32 	%f30, [%r6+24];
	ld.shared.f32 	%f31, [%r9+792];
	fma.rn.f32 	%f32, %f30, %f31, %f29;
	ld.shared.f32 	%f33, [%r6+28];
	ld.shared.f32 	%f34, [%r9+924];
	fma.rn.f32 	%f35, %f33, %f34, %f32;
	ld.shared.f32 	%f36, [%r6+32];
	ld.shared.f32 	%f37, [%r9+1056];
	fma.rn.f32 	%f38, %f36, %f37, %f35;
	ld.shared.f32 	%f39, [%r6+36];
	ld.shared.f32 	%f40, [%r9+1188];
	fma.rn.f32 	%f41, %f39, %f40, %f38;
	ld.shared.f32 	%f42, [%r6+40];
	ld.shared.f32 	%f43, [%r9+1320];
	fma.rn.f32 	%f44, %f42, %f43, %f41;
	ld.shared.f32 	%f45, [%r6+44];
	ld.shared.f32 	%f46, [%r9+1452];
	fma.rn.f32 	%f47, %f45, %f46, %f44;
	ld.shared.f32 	%f48, [%r6+48];
	ld.shared.f32 	%f49, [%r9+1584];
	fma.rn.f32 	%f50, %f48, %f49, %f47;
	ld.shared.f32 	%f51, [%r6+52];
	ld.shared.f32 	%f52, [%r9+1716];
	fma.rn.f32 	%f53, %f51, %f52, %f50;
	ld.shared.f32 	%f54, [%r6+56];
	ld.shared.f32 	%f55, [%r9+1848];
	fma.rn.f32 	%f56, %f54, %f55, %f53;
	ld.shared.f32 	%f57, [%r6+60];
	ld.shared.f32 	%f58, [%r9+1980];
	fma.rn.f32 	%f59, %f57, %f58, %f56;
	ld.shared.f32 	%f60, [%r6+64];
	ld.shared.f32 	%f61, [%r9+2112];
	fma.rn.f32 	%f62, %f60, %f61, %f59;
	ld.shared.f32 	%f63, [%r6+68];
	ld.shared.f32 	%f64, [%r9+2244];
	fma.rn.f32 	%f65, %f63, %f64, %f62;
	ld.shared.f32 	%f66, [%r6+72];
	ld.shared.f32 	%f67, [%r9+2376];
	fma.rn.f32 	%f68, %f66, %f67, %f65;
	ld.shared.f32 	%f69, [%r6+76];
	ld.shared.f32 	%f70, [%r9+2508];
	fma.rn.f32 	%f71, %f69, %f70, %f68;
	ld.shared.f32 	%f72, [%r6+80];
	ld.shared.f32 	%f73, [%r9+2640];
	fma.rn.f32 	%f74, %f72, %f73, %f71;
	ld.shared.f32 	%f75, [%r6+84];
	ld.shared.f32 	%f76, [%r9+2772];
	fma.rn.f32 	%f77, %f75, %f76, %f74;
	ld.shared.f32 	%f78, [%r6+88];
	ld.shared.f32 	%f79, [%r9+2904];
	fma.rn.f32 	%f80, %f78, %f79, %f77;
	ld.shared.f32 	%f81, [%r6+92];
	ld.shared.f32 	%f82, [%r9+3036];
	fma.rn.f32 	%f83, %f81, %f82, %f80;
	ld.shared.f32 	%f84, [%r6+96];
	ld.shared.f32 	%f85, [%r9+3168];
	fma.rn.f32 	%f86, %f84, %f85, %f83;
	ld.shared.f32 	%f87, [%r6+100];
	ld.shared.f32 	%f88, [%r9+3300];
	fma.rn.f32 	%f89, %f87, %f88, %f86;
	ld.shared.f32 	%f90, [%r6+104];
	ld.shared.f32 	%f91, [%r9+3432];
	fma.rn.f32 	%f92, %f90, %f91, %f89;
	ld.shared.f32 	%f93, [%r6+108];
	ld.shared.f32 	%f94, [%r9+3564];
	fma.rn.f32 	%f95, %f93, %f94, %f92;
	ld.shared.f32 	%f96, [%r6+112];
	ld.shared.f32 	%f97, [%r9+3696];
	fma.rn.f32 	%f98, %f96, %f97, %f95;
	ld.shared.f32 	%f99, [%r6+116];
	ld.shared.f32 	%f100, [%r9+3828];
	fma.rn.f32 	%f101, %f99, %f100, %f98;
	ld.shared.f32 	%f102, [%r6+120];
	ld.shared.f32 	%f103, [%r9+3960];
	fma.rn.f32 	%f104, %f102, %f103, %f101;
	ld.shared.f32 	%f105, [%r6+124];
	ld.shared.f32 	%f106, [%r9+4092];
	fma.rn.f32 	%f110, %f105, %f106, %f104;
	bar.sync 	0;
	add.s32 	%r42, %r42, 1;
	setp.ne.s32 	%p8, %r42, 0;
	add.s32 	%r41, %r41, %r12;
	add.s32 	%r40, %r40, 32;
	add.s32 	%r39, %r39, 32;
	add.s32 	%r38, %r38, 32;
	@%p8 bra 	$L__BB2_2;
$L__BB2_7:
	setp.ge.s32 	%p9, %r4, %r24;
	setp.ge.s32 	%p10, %r5, %r25;
	or.pred  	%p11, %p9, %p10;
	@%p11 bra 	$L__BB2_9;
	mad.lo.s32 	%r37, %r25, %r4, %r5;
	cvta.to.global.u64 	%rd10, %rd5;
	mul.wide.s32 	%rd11, %r37, 4;
	add.s64 	%rd12, %rd10, %rd11;
	st.global.f32 	[%rd12], %f110;
$L__BB2_9:
	ret;

}
	// .globl	_Z15matMulWarpTiledPKfS0_Pfiii
.visible .entry _Z15matMulWarpTiledPKfS0_Pfiii(
	.param .u64 .ptr .align 1 _Z15matMulWarpTiledPKfS0_Pfiii_param_0,
	.param .u64 .ptr .align 1 _Z15matMulWarpTiledPKfS0_Pfiii_param_1,
	.param .u64 .ptr .align 1 _Z15matMulWarpTiledPKfS0_Pfiii_param_2,
	.param .u32 _Z15matMulWarpTiledPKfS0_Pfiii_param_3,
	.param .u32 _Z15matMulWarpTiledPKfS0_Pfiii_param_4,
	.param .u32 _Z15matMulWarpTiledPKfS0_Pfiii_param_5
)
{
	.reg .pred 	%p<41>;
	.reg .b32 	%r<67>;
	.reg .b32 	%f<75>;
	.reg .b64 	%rd<13>;

	ld.param.u64 	%rd3, [_Z15matMulWarpTiledPKfS0_Pfiii_param_0];
	ld.param.u64 	%rd4, [_Z15matMulWarpTiledPKfS0_Pfiii_param_1];
	ld.param.u64 	%rd5, [_Z15matMulWarpTiledPKfS0_Pfiii_param_2];
	ld.param.u32 	%r21, [_Z15matMulWarpTiledPKfS0_Pfiii_param_3];
	ld.param.u32 	%r19, [_Z15matMulWarpTiledPKfS0_Pfiii_param_4];
	ld.param.u32 	%r20, [_Z15matMulWarpTiledPKfS0_Pfiii_param_5];
	mov.u32 	%r22, %tid.y;
	mov.u32 	%r1, %tid.x;
	mov.u32 	%r23, %ctaid.y;
	shl.b32 	%r24, %r23, 3;
	add.s32 	%r2, %r24, %r22;
	mov.u32 	%r25, %ctaid.x;
	shl.b32 	%r3, %r25, 5;
	add.s32 	%r4, %r3, %r1;
	setp.ge.s32 	%p1, %r2, %r21;
	setp.ge.s32 	%p2, %r4, %r19;
	or.pred  	%p3, %p1, %p2;
	@%p3 bra 	$L__BB3_9;
	setp.lt.s32 	%p4, %r20, 1;
	mov.f32 	%f74, 0f00000000;
	@%p4 bra 	$L__BB3_8;
	mul.lo.s32 	%r62, %r20, %r2;
	mad.lo.s32 	%r27, %r1, %r19, %r1;
	add.s32 	%r64, %r27, %r3;
	shl.b32 	%r7, %r19, 5;
	cvta.to.global.u64 	%rd1, %rd3;
	cvta.to.global.u64 	%rd2, %rd4;
	mov.f32 	%f74, 0f00000000;
	mov.b32 	%r65, 0;
	mov.u32 	%r63, %r1;
$L__BB3_3:
	setp.ne.s32 	%p5, %r1, 0;
	mov.b32 	%r66, 0;
	@%p5 bra 	$L__BB3_5;
	mul.wide.u32 	%rd6, %r62, 4;
	add.s64 	%rd7, %rd1, %rd6;
	ld.global.u32 	%r66, [%rd7];
$L__BB3_5:
	shfl.sync.idx.b32	%r14|%p6, %r66, 0, 31, -1;
	setp.ge.s32 	%p7, %r63, %r20;
	mov.f32 	%f73, 0f00000000;
	@%p7 bra 	$L__BB3_7;
	mul.wide.s32 	%rd8, %r64, 4;
	add.s64 	%rd9, %rd2, %rd8;
	ld.global.f32 	%f73, [%rd9];
$L__BB3_7:
	shfl.sync.idx.b32	%r29|%p8, %r14, 0, 31, -1;
	mov.b32 	%f9, %r29;
	fma.rn.f32 	%f10, %f73, %f9, %f74;
	shfl.sync.idx.b32	%r30|%p9, %r14, 0, 31, -1;
	mov.b32 	%f11, %r30;
	fma.rn.f32 	%f12, %f73, %f11, %f10;
	shfl.sync.idx.b32	%r31|%p10, %r14, 0, 31, -1;
	mov.b32 	%f13, %r31;
	fma.rn.f32 	%f14, %f73, %f13, %f12;
	shfl.sync.idx.b32	%r32|%p11, %r14, 0, 31, -1;
	mov.b32 	%f15, %r32;
	fma.rn.f32 	%f16, %f73, %f15, %f14;
	shfl.sync.idx.b32	%r33|%p12, %r14, 0, 31, -1;
	mov.b32 	%f17, %r33;
	fma.rn.f32 	%f18, %f73, %f17, %f16;
	shfl.sync.idx.b32	%r34|%p13, %r14, 0, 31, -1;
	mov.b32 	%f19, %r34;
	fma.rn.f32 	%f20, %f73, %f19, %f18;
	shfl.sync.idx.b32	%r35|%p14, %r14, 0, 31, -1;
	mov.b32 	%f21, %r35;
	fma.rn.f32 	%f22, %f73, %f21, %f20;
	shfl.sync.idx.b32	%r36|%p15, %r14, 0, 31, -1;
	mov.b32 	%f23, %r36;
	fma.rn.f32 	%f24, %f73, %f23, %f22;
	shfl.sync.idx.b32	%r37|%p16, %r14, 0, 31, -1;
	mov.b32 	%f25, %r37;
	fma.rn.f32 	%f26, %f73, %f25, %f24;
	shfl.sync.idx.b32	%r38|%p17, %r14, 0, 31, -1;
	mov.b32 	%f27, %r38;
	fma.rn.f32 	%f28, %f73, %f27, %f26;
	shfl.sync.idx.b32	%r39|%p18, %r14, 0, 31, -1;
	mov.b32 	%f29, %r39;
	fma.rn.f32 	%f30, %f73, %f29, %f28;
	shfl.sync.idx.b32	%r40|%p19, %r14, 0, 31, -1;
	mov.b32 	%f31, %r40;
	fma.rn.f32 	%f32, %f73, %f31, %f30;
	shfl.sync.idx.b32	%r41|%p20, %r14, 0, 31, -1;
	mov.b32 	%f33, %r41;
	fma.rn.f32 	%f34, %f73, %f33, %f32;
	shfl.sync.idx.b32	%r42|%p21, %r14, 0, 31, -1;
	mov.b32 	%f35, %r42;
	fma.rn.f32 	%f36, %f73, %f35, %f34;
	shfl.sync.idx.b32	%r43|%p22, %r14, 0, 31, -1;
	mov.b32 	%f37, %r43;
	fma.rn.f32 	%f38, %f73, %f37, %f36;
	shfl.sync.idx.b32	%r44|%p23, %r14, 0, 31, -1;
	mov.b32 	%f39, %r44;
	fma.rn.f32 	%f40, %f73, %f39, %f38;
	shfl.sync.idx.b32	%r45|%p24, %r14, 0, 31, -1;
	mov.b32 	%f41, %r45;
	fma.rn.f32 	%f42, %f73, %f41, %f40;
	shfl.sync.idx.b32	%r46|%p25, %r14, 0, 31, -1;
	mov.b32 	%f43, %r46;
	fma.rn.f32 	%f44, %f73, %f43, %f42;
	shfl.sync.idx.b32	%r47|%p26, %r14, 0, 31, -1;
	mov.b32 	%f45, %r47;
	fma.rn.f32 	%f46, %f73, %f45, %f44;
	shfl.sync.idx.b32	%r48|%p27, %r14, 0, 31, -1;
	mov.b32 	%f47, %r48;
	fma.rn.f32 	%f48, %f73, %f47, %f46;
	shfl.sync.idx.b32	%r49|%p28, %r14, 0, 31, -1;
	mov.b32 	%f49, %r49;
	fma.rn.f32 	%f50, %f73, %f49, %f48;
	shfl.sync.idx.b32	%r50|%p29, %r14, 0, 31, -1;
	mov.b32 	%f51, %r50;
	fma.rn.f32 	%f52, %f73, %f51, %f50;
	shfl.sync.idx.b32	%r51|%p30, %r14, 0, 31, -1;
	mov.b32 	%f53, %r51;
	fma.rn.f32 	%f54, %f73, %f53, %f52;
	shfl.sync.idx.b32	%r52|%p31, %r14, 0, 31, -1;
	mov.b32 	%f55, %r52;
	fma.rn.f32 	%f56, %f73, %f55, %f54;
	shfl.sync.idx.b32	%r53|%p32, %r14, 0, 31, -1;
	mov.b32 	%f57, %r53;
	fma.rn.f32 	%f58, %f73, %f57, %f56;
	shfl.sync.idx.b32	%r54|%p33, %r14, 0, 31, -1;
	mov.b32 	%f59, %r54;
	fma.rn.f32 	%f60, %f73, %f59, %f58;
	shfl.sync.idx.b32	%r55|%p34, %r14, 0, 31, -1;
	mov.b32 	%f61, %r55;
	fma.rn.f32 	%f62, %f73, %f61, %f60;
	shfl.sync.idx.b32	%r56|%p35, %r14, 0, 31, -1;
	mov.b32 	%f63, %r56;
	fma.rn.f32 	%f64, %f73, %f63, %f62;
	shfl.sync.idx.b32	%r57|%p36, %r14, 0, 31, -1;
	mov.b32 	%f65, %r57;
	fma.rn.f32 	%f66, %f73, %f65, %f64;
	shfl.sync.idx.b32	%r58|%p37, %r14, 0, 31, -1;
	mov.b32 	%f67, %r58;
	fma.rn.f32 	%f68, %f73, %f67, %f66;
	shfl.sync.idx.b32	%r59|%p38, %r14, 0, 31, -1;
	mov.b32 	%f69, %r59;
	fma.rn.f32 	%f70, %f73, %f69, %f68;
	shfl.sync.idx.b32	%r60|%p39, %r14, 0, 31, -1;
	mov.b32 	%f71, %r60;
	fma.rn.f32 	%f74, %f73, %f71, %f70;
	add.s32 	%r65, %r65, 32;
	add.s32 	%r64, %r64, %r7;
	add.s32 	%r63, %r63, 32;
	add.s32 	%r62, %r62, 32;
	setp.lt.s32 	%p40, %r65, %r20;
	@%p40 bra 	$L__BB3_3;
$L__BB3_8:
	mad.lo.s32 	%r61, %r19, %r2, %r4;
	cvta.to.global.u64 	%rd10, %rd5;
	mul.wide.s32 	%rd11, %r61, 4;
	add.s64 	%rd12, %rd10, %rd11;
	st.global.f32 	[%rd12], %f74;
$L__BB3_9:
	ret;

}
	// .globl	_Z14matMul1DTilingPKfS0_Pfiii
.visible .entry _Z14matMul1DTilingPKfS0_Pfiii(
	.param .u64 .ptr .align 1 _Z14matMul1DTilingPKfS0_Pfiii_param_0,
	.param .u64 .ptr .align 1 _Z14matMul1DTilingPKfS0_Pfiii_param_1,
	.param .u64 .ptr .align 1 _Z14matMul1DTilingPKfS0_Pfiii_param_2,
	.param .u32 _Z14matMul1DTilingPKfS0_Pfiii_param_3,
	.param .u32 _Z14matMul1DTilingPKfS0_Pfiii_param_4,
	.param .u32 _Z14matMul1DTilingPKfS0_Pfiii_param_5
)
{
	.reg .pred 	%p<23>;
	.reg .b32 	%r<60>;
	.reg .b32 	%f<318>;
	.reg .b64 	%rd<23>;
	// demoted variable
	.shared .align 4 .b8 _ZZ14matMul1DTilingPKfS0_PfiiiE6AsTile[4224];
	// demoted variable
	.shared .align 4 .b8 _ZZ14matMul1DTilingPKfS0_PfiiiE6BsTile[4224];
	ld.param.u64 	%rd6, [_Z14matMul1DTilingPKfS0_Pfiii_param_0];
	ld.param.u64 	%rd7, [_Z14matMul1DTilingPKfS0_Pfiii_param_1];
	ld.param.u64 	%rd8, [_Z14matMul1DTilingPKfS0_Pfiii_param_2];
	ld.param.u32 	%r29, [_Z14matMul1DTilingPKfS0_Pfiii_param_3];
	ld.param.u32 	%r30, [_Z14matMul1DTilingPKfS0_Pfiii_param_4];
	ld.param.u32 	%r31, [_Z14matMul1DTilingPKfS0_Pfiii_param_5];
	cvta.to.global.u64 	%rd1, %rd7;
	cvta.to.global.u64 	%rd2, %rd8;
	mov.u32 	%r54, %tid.x;
	mov.u32 	%r56, %tid.y;
	mov.u32 	%r32, %ctaid.y;
	shl.b32 	%r33, %r32, 5;
	add.s32 	%r3, %r33, %r56;
	mov.u32 	%r34, %ctaid.x;
	shl.b32 	%r4, %r34, 5;
	shl.b32 	%r5, %r54, 2;
	add.s32 	%r6, %r4, %r5;
	setp.lt.s32 	%p1, %r31, 1;
	mov.f32 	%f314, 0f00000000;
	mov.f32 	%f315, %f314;
	mov.f32 	%f316, %f314;
	mov.f32 	%f317, %f314;
	@%p1 bra 	$L__BB4_16;
	add.s32 	%r35, %r31, 31;
	shr.u32 	%r36, %r35, 5;
	mul.lo.s32 	%r37, %r56, 132;
	mov.u32 	%r38, _ZZ14matMul1DTilingPKfS0_PfiiiE6AsTile;
	add.s32 	%r7, %r38, %r37;
	add.s32 	%r8, %r7, %r5;
	mov.u32 	%r40, _ZZ14matMul1DTilingPKfS0_PfiiiE6BsTile;
	shl.b32 	%r41, %r5, 2;
	add.s32 	%r42, %r40, %r41;
	add.s32 	%r9, %r42, 4092;
	add.s32 	%r10, %r42, %r37;
	neg.s32 	%r59, %r36;
	mul.lo.s32 	%r58, %r56, %r30;
	shl.b32 	%r13, %r30, 5;
	add.s32 	%r43, %r58, %r4;
	add.s32 	%r57, %r43, %r5;
	mad.lo.s32 	%r55, %r31, %r3, %r54;
	cvta.to.global.u64 	%rd3, %rd6;
	mov.f32 	%f314, 0f00000000;
	cvt.s64.s32 	%rd14, %r6;
$L__BB4_2:
	setp.ge.s32 	%p2, %r3, %r29;
	setp.ge.s32 	%p3, %r54, %r31;
	mov.f32 	%f312, 0f00000000;
	or.pred  	%p4, %p2, %p3;
	@%p4 bra 	$L__BB4_4;
	mul.wide.u32 	%rd9, %r55, 4;
	add.s64 	%rd10, %rd3, %rd9;
	ld.global.f32 	%f312, [%rd10];
$L__BB4_4:
	setp.ge.s32 	%p5, %r6, %r30;
	st.shared.f32 	[%r8], %f312;
	setp.ge.s32 	%p6, %r56, %r31;
	mov.f32 	%f313, 0f00000000;
	or.pred  	%p7, %p6, %p5;
	@%p7 bra 	$L__BB4_6;
	mul.wide.s32 	%rd11, %r57, 4;
	add.s64 	%rd12, %rd1, %rd11;
	ld.global.f32 	%f313, [%rd12];
$L__BB4_6:
	setp.lt.s32 	%p8, %r56, %r31;
	add.s32 	%r44, %r6, 1;
	setp.lt.s32 	%p9, %r44, %r30;
	st.shared.f32 	[%r10], %f313;
	and.pred  	%p10, %p8, %p9;
	cvt.s64.s32 	%rd13, %r58;
	add.s64 	%rd15, %rd14, %rd13;
	shl.b64 	%rd16, %rd15, 2;
	add.s64 	%rd4, %rd1, %rd16;
	@%p10 bra 	$L__BB4_8;
	mov.b32 	%r45, 0;
	st.shared.u32 	[%r10+4], %r45;
	bra.uni 	$L__BB4_9;
$L__BB4_8:
	ld.global.f32 	%f21, [%rd4+4];
	st.shared.f32 	[%r10+4], %f21;
$L__BB4_9:
	add.s32 	%r46, %r6, 2;
	setp.lt.s32 	%p12, %r46, %r30;
	and.pred  	%p13, %p8, %p12;
	@%p13 bra 	$L__BB4_11;
	mov.b32 	%r47, 0;
	st.shared.u32 	[%r10+8], %r47;
	bra.uni 	$L__BB4_12;
$L__BB4_11:
	ld.global.f32 	%f22, [%rd4+8];
	st.shared.f32 	[%r10+8], %f22;
$L__BB4_12:
	add.s32 	%r48, %r6, 3;
	setp.lt.s32 	%p15, %r48, %r30;
	and.pred  	%p16, %p8, %p15;
	@%p16 bra 	$L__BB4_14;
	mov.b32 	%r49, 0;
	st.shared.u32 	[%r10+12], %r49;
	bra.uni 	$L__BB4_15;
$L__BB4_14:
	ld.global.f32 	%f23, [%rd4+12];
	st.shared.f32 	[%r10+12], %f23;
$L__BB4_15:
	bar.sync 	0;
	ld.shared.f32 	%f24, [%r7];
	ld.shared.f32 	%f25, [%r9+-4092];
	fma.rn.f32 	%f26, %f24, %f25, %f317;
	ld.shared.f32 	%f27, [%r9+-4088];
	fma.rn.f32 	%f28, %f24, %f27, %f316;
	ld.shared.f32 	%f29, [%r9+-4084];
	fma.rn.f32 	%f30, %f24, %f29, %f315;
	ld.shared.f32 	%f31, [%r9+-4080];
	fma.rn.f32 	%f32, %f24, %f31, %f314;
	ld.shared.f32 	%f33, [%r7+4];
	ld.shared.f32 	%f34, [%r9+-3960];
	fma.rn.f32 	%f35, %f33, %f34, %f26;
	ld.shared.f32 	%f36, [%r9+-3956];
	fma.rn.f32 	%f37, %f33, %f36, %f28;
	ld.shared.f32 	%f38, [%r9+-3952];
	fma.rn.f32 	%f39, %f33, %f38, %f30;
	ld.shared.f32 	%f40, [%r9+-3948];
	fma.rn.f32 	%f41, %f33, %f40, %f32;
	ld.shared.f32 	%f42, [%r7+8];
	ld.shared.f32 	%f43, [%r9+-3828];
	fma.rn.f32 	%f44, %f42, %f43, %f35;
	ld.shared.f32 	%f45, [%r9+-3824];
	fma.rn.f32 	%f46, %f42, %f45, %f37;
	ld.shared.f32 	%f47, [%r9+-3820];
	fma.rn.f32 	%f48, %f42, %f47, %f39;
	ld.shared.f32 	%f49, [%r9+-3816];
	fma.rn.f32 	%f50, %f42, %f49, %f41;
	ld.shared.f32 	%f51, [%r7+12];
	ld.shared.f32 	%f52, [%r9+-3696];
	fma.rn.f32 	%f53, %f51, %f52, %f44;
	ld.shared.f32 	%f54, [%r9+-3692];
	fma.rn.f32 	%f55, %f51, %f54, %f46;
	ld.shared.f32 	%f56, [%r9+-3688];
	fma.rn.f32 	%f57, %f51, %f56, %f48;
	ld.shared.f32 	%f58, [%r9+-3684];
	fma.rn.f32 	%f59, %f51, %f58, %f50;
	ld.shared.f32 	%f60, [%r7+16];
	ld.shared.f32 	%f61, [%r9+-3564];
	fma.rn.f32 	%f62, %f60, %f61, %f53;
	ld.shared.f32 	%f63, [%r9+-3560];
	fma.rn.f32 	%f64, %f60, %f63, %f55;
	ld.shared.f32 	%f65, [%r9+-3556];
	fma.rn.f32 	%f66, %f60, %f65, %f57;
	ld.shared.f32 	%f67, [%r9+-3552];
	fma.rn.f32 	%f68, %f60, %f67, %f59;
	ld.shared.f32 	%f69, [%r7+20];
	ld.shared.f32 	%f70, [%r9+-3432];
	fma.rn.f32 	%f71, %f69, %f70, %f62;
	ld.shared.f32 	%f72, [%r9+-3428];
	fma.rn.f32 	%f73, %f69, %f72, %f64;
	ld.shared.f32 	%f74, [%r9+-3424];
	fma.rn.f32 	%f75, %f69, %f74, %f66;
	ld.shared.f32 	%f76, [%r9+-3420];
	fma.rn.f32 	%f77, %f69, %f76, %f68;
	ld.shared.f32 	%f78, [%r7+24];
	ld.shared.f32 	%f79, [%r9+-3300];
	fma.rn.f32 	%f80, %f78, %f79, %f71;
	ld.shared.f32 	%f81, [%r9+-3296];
	fma.rn.f32 	%f82, %f78, %f81, %f73;
	ld.shared.f32 	%f83, [%r9+-3292];
	fma.rn.f32 	%f84, %f78, %f83, %f75;
	ld.shared.f32 	%f85, [%r9+-3288];
	fma.rn.f32 	%f86, %f78, %f85, %f77;
	ld.shared.f32 	%f87, [%r7+28];
	ld.shared.f32 	%f88, [%r9+-3168];
	fma.rn.f32 	%f89, %f87, %f88, %f80;
	ld.shared.f32 	%f90, [%r9+-3164];
	fma.rn.f32 	%f91, %f87, %f90, %f82;
	ld.shared.f32 	%f92, [%r9+-3160];
	fma.rn.f32 	%f93, %f87, %f92, %f84;
	ld.shared.f32 	%f94, [%r9+-3156];
	fma.rn.f32 	%f95, %f87, %f94, %f86;
	ld.shared.f32 	%f96, [%r7+32];
	ld.shared.f32 	%f97, [%r9+-3036];
	fma.rn.f32 	%f98, %f96, %f97, %f89;
	ld.shared.f32 	%f99, [%r9+-3032];
	fma.rn.f32 	%f100, %f96, %f99, %f91;
	ld.shared.f32 	%f101, [%r9+-3028];
	fma.rn.f32 	%f102, %f96, %f101, %f93;
	ld.shared.f32 	%f103, [%r9+-3024];
	fma.rn.f32 	%f104, %f96, %f103, %f95;
	ld.shared.f32 	%f105, [%r7+36];
	ld.shared.f32 	%f106, [%r9+-2904];
	fma.rn.f32 	%f107, %f105, %f106, %f98;
	ld.shared.f32 	%f108, [%r9+-2900];
	fma.rn.f32 	%f109, %f105, %f108, %f100;
	ld.shared.f32 	%f110, [%r9+-2896];
	fma.rn.f32 	%f111, %f105, %f110, %f102;
	ld.shared.f32 	%f112, [%r9+-2892];
	fma.rn.f32 	%f113, %f105, %f112, %f104;
	ld.shared.f32 	%f114, [%r7+40];
	ld.shared.f32 	%f115, [%r9+-2772];
	fma.rn.f32 	%f116, %f114, %f115, %f107;
	ld.shared.f32 	%f117, [%r9+-2768];
	fma.rn.f32 	%f118, %f114, %f117, %f109;
	ld.shared.f32 	%f119, [%r9+-2764];
	fma.rn.f32 	%f120, %f114, %f119, %f111;
	ld.shared.f32 	%f121, [%r9+-2760];
	fma.rn.f32 	%f122, %f114, %f121, %f113;
	ld.shared.f32 	%f123, [%r7+44];
	ld.shared.f32 	%f124, [%r9+-2640];
	fma.rn.f32 	%f125, %f123, %f124, %f116;
	ld.shared.f32 	%f126, [%r9+-2636];
	fma.rn.f32 	%f127, %f123, %f126, %f118;
	ld.shared.f32 	%f128, [%r9+-2632];
	fma.rn.f32 	%f129, %f123, %f128, %f120;
	ld.shared.f32 	%f130, [%r9+-2628];
	fma.rn.f32 	%f131, %f123, %f130, %f122;
	ld.shared.f32 	%f132, [%r7+48];
	ld.shared.f32 	%f133, [%r9+-2508];
	fma.rn.f32 	%f134, %f132, %f133, %f125;
	ld.shared.f32 	%f135, [%r9+-2504];
	fma.rn.f32 	%f136, %f132, %f135, %f127;
	ld.shared.f32 	%f137, [%r9+-2500];
	fma.rn.f32 	%f138, %f132, %f137, %f129;
	ld.shared.f32 	%f139, [%r9+-2496];
	fma.rn.f32 	%f140, %f132, %f139, %f131;
	ld.shared.f32 	%f141, [%r7+52];
	ld.shared.f32 	%f142, [%r9+-2376];
	fma.rn.f32 	%f143, %f141, %f142, %f134;
	ld.shared.f32 	%f144, [%r9+-2372];
	fma.rn.f32 	%f145, %f141, %f144, %f136;
	ld.shared.f32 	%f146, [%r9+-2368];
	fma.rn.f32 	%f147, %f141, %f146, %f138;
	ld.shared.f32 	%f148, [%r9+-2364];
	fma.rn.f32 	%f149, %f141, %f148, %f140;
	ld.shared.f32 	%f150, [%r7+56];
	ld.shared.f32 	%f151, [%r9+-2244];
	fma.rn.f32 	%f152, %f150, %f151, %f143;
	ld.shared.f32 	%f153, [%r9+-2240];
	fma.rn.f32 	%f154, %f150, %f153, %f145;
	ld.shared.f32 	%f155, [%r9+-2236];
	fma.rn.f32 	%f156, %f150, %f155, %f147;
	ld.shared.f32 	%f157, [%r9+-2232];
	fma.rn.f32 	%f158, %f150, %f157, %f149;
	ld.shared.f32 	%f159, [%r7+60];
	ld.shared.f32 	%f160, [%r9+-2112];
	fma.rn.f32 	%f161, %f159, %f160, %f152;
	ld.shared.f32 	%f162, [%r9+-2108];
	fma.rn.f32 	%f163, %f159, %f162, %f154;
	ld.shared.f32 	%f164, [%r9+-2104];
	fma.rn.f32 	%f165, %f159, %f164, %f156;
	ld.shared.f32 	%f166, [%r9+-2100];
	fma.rn.f32 	%f167, %f159, %f166, %f158;
	ld.shared.f32 	%f168, [%r7+64];
	ld.shared.f32 	%f169, [%r9+-1980];
	fma.rn.f32 	%f170, %f168, %f169, %f161;
	ld.shared.f32 	%f171, [%r9+-1976];
	fma.rn.f32 	%f172, %f168, %f171, %f163;
	ld.shared.f32 	%f173, [%r9+-1972];
	fma.rn.f32 	%f174, %f168, %f173, %f165;
	ld.shared.f32 	%f175, [%r9+-1968];
	fma.rn.f32 	%f176, %f168, %f175, %f167;
	ld.shared.f32 	%f177, [%r7+68];
	ld.shared.f32 	%f178, [%r9+-1848];
	fma.rn.f32 	%f179, %f177, %f178, %f170;
	ld.shared.f32 	%f180, [%r9+-1844];
	fma.rn.f32 	%f181, %f177, %f180, %f172;
	ld.shared.f32 	%f182, [%r9+-1840];
	fma.rn.f32 	%f183, %f177, %f182, %f174;
	ld.shared.f32 	%f184, [%r9+-1836];
	fma.rn.f32 	%f185, %f177, %f184, %f176;
	ld.shared.f32 	%f186, [%r7+72];
	ld.shared.f32 	%f187, [%r9+-1716];
	fma.rn.f32 	%f188, %f186, %f187, %f179;
	ld.shared.f32 	%f189, [%r9+-1712];
	fma.rn.f32 	%f190, %f186, %f189, %f181;
	ld.shared.f32 	%f191, [%r9+-1708];
	fma.rn.f32 	%f192, %f186, %f191, %f183;
	ld.shared.f32 	%f193, [%r9+-1704];
	fma.rn.f32 	%f194, %f186, %f193, %f185;
	ld.shared.f32 	%f195, [%r7+76];
	ld.shared.f32 	%f196, [%r9+-1584];
	fma.rn.f32 	%f197, %f195, %f196, %f188;
	ld.shared.f32 	%f198, [%r9+-1580];
	fma.rn.f32 	%f199, %f195, %f198, %f190;
	ld.shared.f32 	%f200, [%r9+-1576];
	fma.rn.f32 	%f201, %f195, %f200, %f192;
	ld.shared.f32 	%f202, [%r9+-1572];
	fma.rn.f32 	%f203, %f195, %f202, %f194;
	ld.shared.f32 	%f204, [%r7+80];
	ld.shared.f32 	%f205, [%r9+-1452];
	fma.rn.f32 	%f206, %f204, %f205, %f197;
	ld.shared.f32 	%f207, [%r9+-1448];
	fma.rn.f32 	%f208, %f204, %f207, %f199;
	ld.shared.f32 	%f209, [%r9+-1444];
	fma.rn.f32 	%f210, %f204, %f209, %f201;
	ld.shared.f32 	%f211, [%r9+-1440];
	fma.rn.f32 	%f212, %f204, %f211, %f203;
	ld.shared.f32 	%f213, [%r7+84];
	ld.shared.f32 	%f214, [%r9+-1320];
	fma.rn.f32 	%f215, %f213, %f214, %f206;
	ld.shared.f32 	%f216, [%r9+-1316];
	fma.rn.f32 	%f217, %f213, %f216, %f208;
	ld.shared.f32 	%f218, [%r9+-1312];
	fma.rn.f32 	%f219, %f213, %f218, %f210;
	ld.shared.f32 	%f220, [%r9+-1308];
	fma.rn.f32 	%f221, %f213, %f220, %f212;
	ld.shared.f32 	%f222, [%r7+88];
	ld.shared.f32 	%f223, [%r9+-1188];
	fma.rn.f32 	%f224, %f222, %f223, %f215;
	ld.shared.f32 	%f225, [%r9+-1184];
	fma.rn.f32 	%f226, %f222, %f225, %f217;
	ld.shared.f32 	%f227, [%r9+-1180];
	fma.rn.f32 	%f228, %f222, %f227, %f219;
	ld.shared.f32 	%f229, [%r9+-1176];
	fma.rn.f32 	%f230, %f222, %f229, %f221;
	ld.shared.f32 	%f231, [%r7+92];
	ld.shared.f32 	%f232, [%r9+-1056];
	fma.rn.f32 	%f233, %f231, %f232, %f224;
	ld.shared.f32 	%f234, [%r9+-1052];
	fma.rn.f32 	%f235, %f231, %f234, %f226;
	ld.shared.f32 	%f236, [%r9+-1048];
	fma.rn.f32 	%f237, %f231, %f236, %f228;
	ld.shared.f32 	%f238, [%r9+-1044];
	fma.rn.f32 	%f239, %f231, %f238, %f230;
	ld.shared.f32 	%f240, [%r7+96];
	ld.shared.f32 	%f241, [%r9+-924];
	fma.rn.f32 	%f242, %f240, %f241, %f233;
	ld.shared.f32 	%f243, [%r9+-920];
	fma.rn.f32 	%f244, %f240, %f243, %f235;
	ld.shared.f32 	%f245, [%r9+-916];
	fma.rn.f32 	%f246, %f240, %f245, %f237;
	ld.shared.f32 	%f247, [%r9+-912];
	fma.rn.f32 	%f248, %f240, %f247, %f239;
	ld.shared.f32 	%f249, [%r7+100];
	ld.shared.f32 	%f250, [%r9+-792];
	fma.rn.f32 	%f251, %f249, %f250, %f242;
	ld.shared.f32 	%f252, [%r9+-788];
	fma.rn.f32 	%f253, %f249, %f252, %f244;
	ld.shared.f32 	%f254, [%r9+-784];
	fma.rn.f32 	%f255, %f249, %f254, %f246;
	ld.shared.f32 	%f256, [%r9+-780];
	fma.rn.f32 	%f257, %f249, %f256, %f248;
	ld.shared.f32 	%f258, [%r7+104];
	ld.shared.f32 	%f259, [%r9+-660];
	fma.rn.f32 	%f260, %f258, %f259, %f251;
	ld.shared.f32 	%f261, [%r9+-656];
	fma.rn.f32 	%f262, %f258, %f261, %f253;
	ld.shared.f32 	%f263, [%r9+-652];
	fma.rn.f32 	%f264, %f258, %f263, %f255;
	ld.shared.f32 	%f265, [%r9+-648];
	fma.rn.f32 	%f266, %f258, %f265, %f257;
	ld.shared.f32 	%f267, [%r7+108];
	ld.shared.f32 	%f268, [%r9+-528];
	fma.rn.f32 	%f269, %f267, %f268, %f260;
	ld.shared.f32 	%f270, [%r9+-524];
	fma.rn.f32 	%f271, %f267, %f270, %f262;
	ld.shared.f32 	%f272, [%r9+-520];
	fma.rn.f32 	%f273, %f267, %f272, %f264;
	ld.shared.f32 	%f274, [%r9+-516];
	fma.rn.f32 	%f275, %f267, %f274, %f266;
	ld.shared.f32 	%f276, [%r7+112];
	ld.shared.f32 	%f277, [%r9+-396];
	fma.rn.f32 	%f278, %f276, %f277, %f269;
	ld.shared.f32 	%f279, [%r9+-392];
	fma.rn.f32 	%f280, %f276, %f279, %f271;
	ld.shared.f32 	%f281, [%r9+-388];
	fma.rn.f32 	%f282, %f276, %f281, %f273;
	ld.shared.f32 	%f283, [%r9+-384];
	fma.rn.f32 	%f284, %f276, %f283, %f275;
	ld.shared.f32 	%f285, [%r7+116];
	ld.shared.f32 	%f286, [%r9+-264];
	fma.rn.f32 	%f287, %f285, %f286, %f278;
	ld.shared.f32 	%f288, [%r9+-260];
	fma.rn.f32 	%f289, %f285, %f288, %f280;
	ld.shared.f32 	%f290, [%r9+-256];
	fma.rn.f32 	%f291, %f285, %f290, %f282;
	ld.shared.f32 	%f292, [%r9+-252];
	fma.rn.f32 	%f293, %f285, %f292, %f284;
	ld.shared.f32 	%f294, [%r7+120];
	ld.shared.f32 	%f295, [%r9+-132];
	fma.rn.f32 	%f296, %f294, %f295, %f287;
	ld.shared.f32 	%f297, [%r9+-128];
	fma.rn.f32 	%f298, %f294, %f297, %f289;
	ld.shared.f32 	%f299, [%r9+-124];
	fma.rn.f32 	%f300, %f294, %f299, %f291;
	ld.shared.f32 	%f301, [%r9+-120];
	fma.rn.f32 	%f302, %f294, %f301, %f293;
	ld.shared.f32 	%f303, [%r7+124];
	ld.shared.f32 	%f304, [%r9];
	fma.rn.f32 	%f317, %f303, %f304, %f296;
	ld.shared.f32 	%f305, [%r9+4];
	fma.rn.f32 	%f316, %f303, %f305, %f298;
	ld.shared.f32 	%f306, [%r9+8];
	fma.rn.f32 	%f315, %f303, %f306, %f300;
	ld.shared.f32 	%f307, [%r9+12];
	fma.rn.f32 	%f314, %f303, %f307, %f302;
	bar.sync 	0;
	add.s32 	%r59, %r59, 1;
	setp.ne.s32 	%p17, %r59, 0;
	add.s32 	%r58, %r58, %r13;
	add.s32 	%r57, %r57, %r13;
	add.s32 	%r56, %r56, 32;
	add.s32 	%r55, %r55, 32;
	add.s32 	%r54, %r54, 32;
	@%p17 bra 	$L__BB4_2;
$L__BB4_16:
	setp.ge.s32 	%p18, %r3, %r29;
	@%p18 bra 	$L__BB4_25;
	mul.lo.s32 	%r28, %r30, %r3;
	setp.ge.s32 	%p19, %r6, %r30;
	@%p19 bra 	$L__BB4_19;
	add.s32 	%r50, %r6, %r28;
	mul.wide.s32 	%rd17, %r50, 4;
	add.s64 	%rd18, %rd2, %rd17;
	st.global.f32 	[%rd18], %f317;
$L__BB4_19:
	add.s32 	%r51, %r6, 1;
	setp.ge.s32 	%p20, %r51, %r30;
	cvt.s64.s32 	%rd19, %r28;
	cvt.s64.s32 	%rd20, %r6;
	add.s64 	%rd21, %rd20, %rd19;
	shl.b64 	%rd22, %rd21, 2;
	add.s64 	%rd5, %rd2, %rd22;
	@%p20 bra 	$L__BB4_21;
	st.global.f32 	[%rd5+4], %f316;
$L__BB4_21:
	add.s32 	%r52, %r6, 2;
	setp.ge.s32 	%p21, %r52, %r30;
	@%p21 bra 	$L__BB4_23;
	st.global.f32 	[%rd5+8], %f315;
$L__BB4_23:
	add.s32 	%r53, %r6, 3;
	setp.ge.s32 	%p22, %r53, %r30;
	@%p22 bra 	$L__BB4_25;
	st.global.f32 	[%rd5+12], %f314;
$L__BB4_25:
	ret;

}
	// .globl	_Z14matMul2DTilingPKfS0_Pfiii
.visible .entry _Z14matMul2DTilingPKfS0_Pfiii(
	.param .u64 .ptr .align 1 _Z14matMul2DTilingPKfS0_Pfiii_param_0,
	.param .u64 .ptr .align 1 _Z14matMul2DTilingPKfS0_Pfiii_param_1,
	.param .u64 .ptr .align 1 _Z14matMul2DTilingPKfS0_Pfiii_param_2,
	.param .u32 _Z14matMul2DTilingPKfS0_Pfiii_param_3,
	.param .u32 _Z14matMul2DTilingPKfS0_Pfiii_param_4,
	.param .u32 _Z14matMul2DTilingPKfS0_Pfiii_param_5
)
{
	.reg .pred 	%p<27>;
	.reg .b32 	%r<67>;
	.reg .b32 	%f<285>;
	.reg .b64 	%rd<32>;
	// demoted variable
	.shared .align 4 .b8 _ZZ14matMul2DTilingPKfS0_PfiiiE6AsTile[4224];
	// demoted variable
	.shared .align 4 .b8 _ZZ14matMul2DTilingPKfS0_PfiiiE6BsTile[4224];
	ld.param.u64 	%rd4, [_Z14matMul2DTilingPKfS0_Pfiii_param_0];
	ld.param.u64 	%rd5, [_Z14matMul2DTilingPKfS0_Pfiii_param_1];
	ld.param.u64 	%rd6, [_Z14matMul2DTilingPKfS0_Pfiii_param_2];
	ld.param.u32 	%r33, [_Z14matMul2DTilingPKfS0_Pfiii_param_3];
	ld.param.u32 	%r34, [_Z14matMul2DTilingPKfS0_Pfiii_param_4];
	ld.param.u32 	%r35, [_Z14matMul2DTilingPKfS0_Pfiii_param_5];
	cvta.to.global.u64 	%rd1, %rd4;
	cvta.to.global.u64 	%rd2, %rd5;
	cvta.to.global.u64 	%rd3, %rd6;
	mov.u32 	%r60, %tid.x;
	mov.u32 	%r63, %tid.y;
	mov.u32 	%r36, %ctaid.y;
	shl.b32 	%r37, %r36, 5;
	shl.b32 	%r3, %r63, 1;
	add.s32 	%r4, %r37, %r3;
	mov.u32 	%r38, %ctaid.x;
	shl.b32 	%r5, %r38, 5;
	shl.b32 	%r6, %r60, 1;
	add.s32 	%r7, %r5, %r6;
	setp.lt.s32 	%p1, %r35, 1;
	mov.f32 	%f281, 0f00000000;
	mov.f32 	%f282, %f281;
	mov.f32 	%f283, %f281;
	mov.f32 	%f284, %f281;
	@%p1 bra 	$L__BB5_13;
	add.s32 	%r39, %r35, 31;
	shr.u32 	%r40, %r39, 5;
	shl.b32 	%r41, %r60, 2;
	mov.u32 	%r42, _ZZ14matMul2DTilingPKfS0_PfiiiE6AsTile;
	add.s32 	%r43, %r42, %r41;
	mov.u32 	%r44, _ZZ14matMul2DTilingPKfS0_PfiiiE6BsTile;
	mad.lo.s32 	%r45, %r63, 132, %r44;
	mad.lo.s32 	%r8, %r63, 264, %r42;
	shl.b32 	%r46, %r60, 3;
	mad.lo.s32 	%r9, %r3, 132, %r43;
	mul.lo.s32 	%r47, %r4, %r35;
	add.s32 	%r48, %r47, %r35;
	shl.b32 	%r49, %r6, 2;
	add.s32 	%r10, %r45, %r49;
	add.s32 	%r11, %r44, %r46;
	neg.s32 	%r66, %r40;
	mul.lo.s32 	%r65, %r63, %r34;
	add.s32 	%r50, %r65, %r5;
	add.s32 	%r64, %r50, %r6;
	add.s32 	%r62, %r60, %r48;
	add.s32 	%r61, %r60, %r47;
	mov.f32 	%f284, 0f00000000;
	cvt.s64.s32 	%rd14, %r7;
	mov.f32 	%f283, %f284;
	mov.f32 	%f282, %f284;
	mov.f32 	%f281, %f284;
$L__BB5_2:
	setp.ge.s32 	%p2, %r4, %r33;
	setp.ge.s32 	%p3, %r60, %r35;
	mov.f32 	%f279, 0f00000000;
	or.pred  	%p4, %p2, %p3;
	@%p4 bra 	$L__BB5_4;
	mul.wide.u32 	%rd7, %r61, 4;
	add.s64 	%rd8, %rd1, %rd7;
	ld.global.f32 	%f279, [%rd8];
$L__BB5_4:
	setp.lt.s32 	%p5, %r60, %r35;
	add.s32 	%r51, %r4, 1;
	setp.lt.s32 	%p6, %r51, %r33;
	st.shared.f32 	[%r9], %f279;
	and.pred  	%p7, %p6, %p5;
	@%p7 bra 	$L__BB5_6;
	mov.b32 	%r52, 0;
	st.shared.u32 	[%r9+132], %r52;
	bra.uni 	$L__BB5_7;
$L__BB5_6:
	mul.wide.u32 	%rd9, %r62, 4;
	add.s64 	%rd10, %rd1, %rd9;
	ld.global.f32 	%f20, [%rd10];
	st.shared.f32 	[%r9+132], %f20;
$L__BB5_7:
	setp.ge.s32 	%p8, %r7, %r34;
	setp.ge.s32 	%p9, %r63, %r35;
	mov.f32 	%f280, 0f00000000;
	or.pred  	%p10, %p9, %p8;
	@%p10 bra 	$L__BB5_9;
	mul.wide.s32 	%rd11, %r64, 4;
	add.s64 	%rd12, %rd2, %rd11;
	ld.global.f32 	%f280, [%rd12];
$L__BB5_9:
	setp.lt.s32 	%p11, %r63, %r35;
	add.s32 	%r53, %r7, 1;
	setp.lt.s32 	%p12, %r53, %r34;
	st.shared.f32 	[%r10], %f280;
	and.pred  	%p13, %p11, %p12;
	@%p13 bra 	$L__BB5_11;
	mov.b32 	%r54, 0;
	st.shared.u32 	[%r10+4], %r54;
	bra.uni 	$L__BB5_12;
$L__BB5_11:
	cvt.s64.s32 	%rd13, %r65;
	add.s64 	%rd15, %rd14, %rd13;
	shl.b64 	%rd16, %rd15, 2;
	add.s64 	%rd17, %rd2, %rd16;
	ld.global.f32 	%f22, [%rd17+4];
	st.shared.f32 	[%r10+4], %f22;
$L__BB5_12:
	bar.sync 	0;
	ld.shared.f32 	%f23, [%r8];
	ld.shared.f32 	%f24, [%r8+132];
	ld.shared.f32 	%f25, [%r11];
	ld.shared.f32 	%f26, [%r11+4];
	fma.rn.f32 	%f27, %f23, %f25, %f281;
	fma.rn.f32 	%f28, %f23, %f26, %f282;
	fma.rn.f32 	%f29, %f24, %f25, %f283;
	fma.rn.f32 	%f30, %f24, %f26, %f284;
	ld.shared.f32 	%f31, [%r8+4];
	ld.shared.f32 	%f32, [%r8+136];
	ld.shared.f32 	%f33, [%r11+132];
	ld.shared.f32 	%f34, [%r11+136];
	fma.rn.f32 	%f35, %f31, %f33, %f27;
	fma.rn.f32 	%f36, %f31, %f34, %f28;
	fma.rn.f32 	%f37, %f32, %f33, %f29;
	fma.rn.f32 	%f38, %f32, %f34, %f30;
	ld.shared.f32 	%f39, [%r8+8];
	ld.shared.f32 	%f40, [%r8+140];
	ld.shared.f32 	%f41, [%r11+264];
	ld.shared.f32 	%f42, [%r11+268];
	fma.rn.f32 	%f43, %f39, %f41, %f35;
	fma.rn.f32 	%f44, %f39, %f42, %f36;
	fma.rn.f32 	%f45, %f40, %f41, %f37;
	fma.rn.f32 	%f46, %f40, %f42, %f38;
	ld.shared.f32 	%f47, [%r8+12];
	ld.shared.f32 	%f48, [%r8+144];
	ld.shared.f32 	%f49, [%r11+396];
	ld.shared.f32 	%f50, [%r11+400];
	fma.rn.f32 	%f51, %f47, %f49, %f43;
	fma.rn.f32 	%f52, %f47, %f50, %f44;
	fma.rn.f32 	%f53, %f48, %f49, %f45;
	fma.rn.f32 	%f54, %f48, %f50, %f46;
	ld.shared.f32 	%f55, [%r8+16];
	ld.shared.f32 	%f56, [%r8+148];
	ld.shared.f32 	%f57, [%r11+528];
	ld.shared.f32 	%f58, [%r11+532];
	fma.rn.f32 	%f59, %f55, %f57, %f51;
	fma.rn.f32 	%f60, %f55, %f58, %f52;
	fma.rn.f32 	%f61, %f56, %f57, %f53;
	fma.rn.f32 	%f62, %f56, %f58, %f54;
	ld.shared.f32 	%f63, [%r8+20];
	ld.shared.f32 	%f64, [%r8+152];
	ld.shared.f32 	%f65, [%r11+660];
	ld.shared.f32 	%f66, [%r11+664];
	fma.rn.f32 	%f67, %f63, %f65, %f59;
	fma.rn.f32 	%f68, %f63, %f66, %f60;
	fma.rn.f32 	%f69, %f64, %f65, %f61;
	fma.rn.f32 	%f70, %f64, %f66, %f62;
	ld.shared.f32 	%f71, [%r8+24];
	ld.shared.f32 	%f72, [%r8+156];
	ld.shared.f32 	%f73, [%r11+792];
	ld.shared.f32 	%f74, [%r11+796];
	fma.rn.f32 	%f75, %f71, %f73, %f67;
	fma.rn.f32 	%f76, %f71, %f74, %f68;
	fma.rn.f32 	%f77, %f72, %f73, %f69;
	fma.rn.f32 	%f78, %f72, %f74, %f70;
	ld.shared.f32 	%f79, [%r8+28];
	ld.shared.f32 	%f80, [%r8+160];
	ld.shared.f32 	%f81, [%r11+924];
	ld.shared.f32 	%f82, [%r11+928];
	fma.rn.f32 	%f83, %f79, %f81, %f75;
	fma.rn.f32 	%f84, %f79, %f82, %f76;
	fma.rn.f32 	%f85, %f80, %f81, %f77;
	fma.rn.f32 	%f86, %f80, %f82, %f78;
	ld.shared.f32 	%f87, [%r8+32];
	ld.shared.f32 	%f88, [%r8+164];
	ld.shared.f32 	%f89, [%r11+1056];
	ld.shared.f32 	%f90, [%r11+1060];
	fma.rn.f32 	%f91, %f87, %f89, %f83;
	fma.rn.f32 	%f92, %f87, %f90, %f84;
	fma.rn.f32 	%f93, %f88, %f89, %f85;
	fma.rn.f32 	%f94, %f88, %f90, %f86;
	ld.shared.f32 	%f95, [%r8+36];
	ld.shared.f32 	%f96, [%r8+168];
	ld.shared.f32 	%f97, [%r11+1188];
	ld.shared.f32 	%f98, [%r11+1192];
	fma.rn.f32 	%f99, %f95, %f97, %f91;
	fma.rn.f32 	%f100, %f95, %f98, %f92;
	fma.rn.f32 	%f101, %f96, %f97, %f93;
	fma.rn.f32 	%f102, %f96, %f98, %f94;
	ld.shared.f32 	%f103, [%r8+40];
	ld.shared.f32 	%f104, [%r8+172];
	ld.shared.f32 	%f105, [%r11+1320];
	ld.shared.f32 	%f106, [%r11+1324];
	fma.rn.f32 	%f107, %f103, %f105, %f99;
	fma.rn.f32 	%f108, %f103, %f106, %f100;
	fma.rn.f32 	%f109, %f104, %f105, %f101;
	fma.rn.f32 	%f110, %f104, %f106, %f102;
	ld.shared.f32 	%f111, [%r8+44];
	ld.shared.f32 	%f112, [%r8+176];
	ld.shared.f32 	%f113, [%r11+1452];
	ld.shared.f32 	%f114, [%r11+1456];
	fma.rn.f32 	%f115, %f111, %f113, %f107;
	fma.rn.f32 	%f116, %f111, %f114, %f108;
	fma.rn.f32 	%f117, %f112, %f113, %f109;
	fma.rn.f32 	%f118, %f112, %f114, %f110;
	ld.shared.f32 	%f119, [%r8+48];
	ld.shared.f32 	%f120, [%r8+180];
	ld.shared.f32 	%f121, [%r11+1584];
	ld.shared.f32 	%f122, [%r11+1588];
	fma.rn.f32 	%f123, %f119, %f121, %f115;
	fma.rn.f32 	%f124, %f119, %f122, %f116;
	fma.rn.f32 	%f125, %f120, %f121, %f117;
	fma.rn.f32 	%f126, %f120, %f122, %f118;
	ld.shared.f32 	%f127, [%r8+52];
	ld.shared.f32 	%f128, [%r8+184];
	ld.shared.f32 	%f129, [%r11+1716];
	ld.shared.f32 	%f130, [%r11+1720];
	fma.rn.f32 	%f131, %f127, %f129, %f123;
	fma.rn.f32 	%f132, %f127, %f130, %f124;
	fma.rn.f32 	%f133, %f128, %f129, %f125;
	fma.rn.f32 	%f134, %f128, %f130, %f126;
	ld.shared.f32 	%f135, [%r8+56];
	ld.shared.f32 	%f136, [%r8+188];
	ld.shared.f32 	%f137, [%r11+1848];
	ld.shared.f32 	%f138, [%r11+1852];
	fma.rn.f32 	%f139, %f135, %f137, %f131;
	fma.rn.f32 	%f140, %f135, %f138, %f132;
	fma.rn.f32 	%f141, %f136, %f137, %f133;
	fma.rn.f32 	%f142, %f136, %f138, %f134;
	ld.shared.f32 	%f143, [%r8+60];
	ld.shared.f32 	%f144, [%r8+192];
	ld.shared.f32 	%f145, [%r11+1980];
	ld.shared.f32 	%f146, [%r11+1984];
	fma.rn.f32 	%f147, %f143, %f145, %f139;
	fma.rn.f32 	%f148, %f143, %f146, %f140;
	fma.rn.f32 	%f149, %f144, %f145, %f141;
	fma.rn.f32 	%f150, %f144, %f146, %f142;
	ld.shared.f32 	%f151, [%r8+64];
	ld.shared.f32 	%f152, [%r8+196];
	ld.shared.f32 	%f153, [%r11+2112];
	ld.shared.f32 	%f154, [%r11+2116];
	fma.rn.f32 	%f155, %f151, %f153, %f147;
	fma.rn.f32 	%f156, %f151, %f154, %f148;
	fma.rn.f32 	%f157, %f152, %f153, %f149;
	fma.rn.f32 	%f158, %f152, %f154, %f150;
	ld.shared.f32 	%f159, [%r8+68];
	ld.shared.f32 	%f160, [%r8+200];
	ld.shared.f32 	%f161, [%r11+2244];
	ld.shared.f32 	%f162, [%r11+2248];
	fma.rn.f32 	%f163, %f159, %f161, %f155;
	fma.rn.f32 	%f164, %f159, %f162, %f156;
	fma.rn.f32 	%f165, %f160, %f161, %f157;
	fma.rn.f32 	%f166, %f160, %f162, %f158;
	ld.shared.f32 	%f167, [%r8+72];
	ld.shared.f32 	%f168, [%r8+204];
	ld.shared.f32 	%f169, [%r11+2376];
	ld.shared.f32 	%f170, [%r11+2380];
	fma.rn.f32 	%f171, %f167, %f169, %f163;
	fma.rn.f32 	%f172, %f167, %f170, %f164;
	fma.rn.f32 	%f173, %f168, %f169, %f165;
	fma.rn.f32 	%f174, %f168, %f170, %f166;
	ld.shared.f32 	%f175, [%r8+76];
	ld.shared.f32 	%f176, [%r8+208];
	ld.shared.f32 	%f177, [%r11+2508];
	ld.shared.f32 	%f178, [%r11+2512];
	fma.rn.f32 	%f179, %f175, %f177, %f171;
	fma.rn.f32 	%f180, %f175, %f178, %f172;
	fma.rn.f32 	%f181, %f176, %f177, %f173;
	fma.rn.f32 	%f182, %f176, %f178, %f174;
	ld.shared.f32 	%f183, [%r8+80];
	ld.shared.f32 	%f184, [%r8+212];
	ld.shared.f32 	%f185, [%r11+2640];
	ld.shared.f32 	%f186, [%r11+2644];
	fma.rn.f32 	%f187, %f183, %f185, %f179;
	fma.rn.f32 	%f188, %f183, %f186, %f180;
	fma.rn.f32 	%f189, %f184, %f185, %f181;
	fma.rn.f32 	%f190, %f184, %f186, %f182;
	ld.shared.f32 	%f191, [%r8+84];
	ld.shared.f32 	%f192, [%r8+216];
	ld.shared.f32 	%f193, [%r11+2772];
	ld.shared.f32 	%f194, [%r11+2776];
	fma.rn.f32 	%f195, %f191, %f193, %f187;
	fma.rn.f32 	%f196, %f191, %f194, %f188;
	fma.rn.f32 	%f197, %f192, %f193, %f189;
	fma.rn.f32 	%f198, %f192, %f194, %f190;
	ld.shared.f32 	%f199, [%r8+88];
	ld.shared.f32 	%f200, [%r8+220];
	ld.shared.f32 	%f201, [%r11+2904];
	ld.shared.f32 	%f202, [%r11+2908];
	fma.rn.f32 	%f203, %f199, %f201, %f195;
	fma.rn.f32 	%f204, %f199, %f202, %f196;
	fma.rn.f32 	%f205, %f200, %f201, %f197;
	fma.rn.f32 	%f206, %f200, %f202, %f198;
	ld.shared.f32 	%f207, [%r8+92];
	ld.shared.f32 	%f208, [%r8+224];
	ld.shared.f32 	%f209, [%r11+3036];
	ld.shared.f32 	%f210, [%r11+3040];
	fma.rn.f32 	%f211, %f207, %f209, %f203;
	fma.rn.f32 	%f212, %f207, %f210, %f204;
	fma.rn.f32 	%f213, %f208, %f209, %f205;
	fma.rn.f32 	%f214, %f208, %f210, %f206;
	ld.shared.f32 	%f215, [%r8+96];
	ld.shared.f32 	%f216, [%r8+228];
	ld.shared.f32 	%f217, [%r11+3168];
	ld.shared.f32 	%f218, [%r11+3172];
	fma.rn.f32 	%f219, %f215, %f217, %f211;
	fma.rn.f32 	%f220, %f215, %f218, %f212;
	fma.rn.f32 	%f221, %f216, %f217, %f213;
	fma.rn.f32 	%f222, %f216, %f218, %f214;
	ld.shared.f32 	%f223, [%r8+100];
	ld.shared.f32 	%f224, [%r8+232];
	ld.shared.f32 	%f225, [%r11+3300];
	ld.shared.f32 	%f226, [%r11+3304];
	fma.rn.f32 	%f227, %f223, %f225, %f219;
	fma.rn.f32 	%f228, %f223, %f226, %f220;
	fma.rn.f32 	%f229, %f224, %f225, %f221;
	fma.rn.f32 	%f230, %f224, %f226, %f222;
	ld.shared.f32 	%f231, [%r8+104];
	ld.shared.f32 	%f232, [%r8+236];
	ld.shared.f32 	%f233, [%r11+3432];
	ld.shared.f32 	%f234, [%r11+3436];
	fma.rn.f32 	%f235, %f231, %f233, %f227;
	fma.rn.f32 	%f236, %f231, %f234, %f228;
	fma.rn.f32 	%f237, %f232, %f233, %f229;
	fma.rn.f32 	%f238, %f232, %f234, %f230;
	ld.shared.f32 	%f239, [%r8+108];
	ld.shared.f32 	%f240, [%r8+240];
	ld.shared.f32 	%f241, [%r11+3564];
	ld.shared.f32 	%f242, [%r11+3568];
	fma.rn.f32 	%f243, %f239, %f241, %f235;
	fma.rn.f32 	%f244, %f239, %f242, %f236;
	fma.rn.f32 	%f245, %f240, %f241, %f237;
	fma.rn.f32 	%f246, %f240, %f242, %f238;
	ld.shared.f32 	%f247, [%r8+112];
	ld.shared.f32 	%f248, [%r8+244];
	ld.shared.f32 	%f249, [%r11+3696];
	ld.shared.f32 	%f250, [%r11+3700];
	fma.rn.f32 	%f251, %f247, %f249, %f243;
	fma.rn.f32 	%f252, %f247, %f250, %f244;
	fma.rn.f32 	%f253, %f248, %f249, %f245;
	fma.rn.f32 	%f254, %f248, %f250, %f246;
	ld.shared.f32 	%f255, [%r8+116];
	ld.shared.f32 	%f256, [%r8+248];
	ld.shared.f32 	%f257, [%r11+3828];
	ld.shared.f32 	%f258, [%r11+3832];
	fma.rn.f32 	%f259, %f255, %f257, %f251;
	fma.rn.f32 	%f260, %f255, %f258, %f252;
	fma.rn.f32 	%f261, %f256, %f257, %f253;
	fma.rn.f32 	%f262, %f256, %f258, %f254;
	ld.shared.f32 	%f263, [%r8+120];
	ld.shared.f32 	%f264, [%r8+252];
	ld.shared.f32 	%f265, [%r11+3960];
	ld.shared.f32 	%f266, [%r11+3964];
	fma.rn.f32 	%f267, %f263, %f265, %f259;
	fma.rn.f32 	%f268, %f263, %f266, %f260;
	fma.rn.f32 	%f269, %f264, %f265, %f261;
	fma.rn.f32 	%f270, %f264, %f266, %f262;
	ld.shared.f32 	%f271, [%r8+124];
	ld.shared.f32 	%f272, [%r8+256];
	ld.shared.f32 	%f273, [%r11+4092];
	ld.shared.f32 	%f274, [%r11+4096];
	fma.rn.f32 	%f281, %f271, %f273, %f267;
	fma.rn.f32 	%f282, %f271, %f274, %f268;
	fma.rn.f32 	%f283, %f272, %f273, %f269;
	fma.rn.f32 	%f284, %f272, %f274, %f270;
	bar.sync 	0;
	add.s32 	%r66, %r66, 1;
	setp.ne.s32 	%p14, %r66, 0;
	shl.b32 	%r55, %r34, 5;
	add.s32 	%r65, %r65, %r55;
	add.s32 	%r64, %r64, %r55;
	add.s32 	%r63, %r63, 32;
	add.s32 	%r62, %r62, 32;
	add.s32 	%r61, %r61, 32;
	add.s32 	%r60, %r60, 32;
	@%p14 bra 	$L__BB5_2;
$L__BB5_13:
	setp.ge.s32 	%p15, %r4, %r33;
	setp.ge.s32 	%p16, %r7, %r34;
	or.pred  	%p17, %p15, %p16;
	@%p17 bra 	$L__BB5_15;
	mad.lo.s32 	%r56, %r34, %r4, %r7;
	mul.wide.s32 	%rd18, %r56, 4;
	add.s64 	%rd19, %rd3, %rd18;
	st.global.f32 	[%rd19], %f281;
$L__BB5_15:
	setp.ge.s32 	%p18, %r4, %r33;
	add.s32 	%r31, %r7, 1;
	setp.ge.s32 	%p19, %r31, %r34;
	or.pred  	%p20, %p18, %p19;
	@%p20 bra 	$L__BB5_17;
	mul.lo.s32 	%r57, %r34, %r4;
	cvt.s64.s32 	%rd20, %r57;
	cvt.s64.s32 	%rd21, %r7;
	add.s64 	%rd22, %rd20, %rd21;
	shl.b64 	%rd23, %rd22, 2;
	add.s64 	%rd24, %rd3, %rd23;
	st.global.f32 	[%rd24+4], %f282;
$L__BB5_17:
	setp.ge.s32 	%p21, %r7, %r34;
	add.s32 	%r32, %r4, 1;
	setp.ge.s32 	%p22, %r32, %r33;
	or.pred  	%p23, %p22, %p21;
	@%p23 bra 	$L__BB5_19;
	mad.lo.s32 	%r58, %r34, %r32, %r7;
	mul.wide.s32 	%rd25, %r58, 4;
	add.s64 	%rd26, %rd3, %rd25;
	st.global.f32 	[%rd26], %f283;
$L__BB5_19:
	setp.ge.s32 	%p24, %r32, %r33;
	setp.ge.s32 	%p25, %r31, %r34;
	or.pred  	%p26, %p24, %p25;
	@%p26 bra 	$L__BB5_21;
	mul.lo.s32 	%r59, %r34, %r32;
	cvt.s64.s32 	%rd27, %r59;
	cvt.s64.s32 	%rd28, %r7;
	add.s64 	%rd29, %rd27, %rd28;
	shl.b64 	%rd30, %rd29, 2;
	add.s64 	%rd31, %rd3, %rd30;
	st.global.f32 	[%rd31+4], %f284;
$L__BB5_21:
	ret;

}


// ===== COMPILED SASS (sm_100) =====

	.target	sm_100

	.elftype	@"ET_EXEC"


//--------------------- .note.nv.tkinfo           --------------------------
	.section	.note.nv.tkinfo,"",@"SHT_NOTE"
	.sectionflags	@"SHF_NOTE_NV_TKINFO"
	.tkinfo
        /*0018*/ 	.word	0x00000002
        /*0030*/ 	.string	""
        /*0030*/ 	.string	"ptxas"
        /*0030*/ 	.string	"Cuda compilation tools, release 13.0, V13.0.88"
        /*0030*/ 	.string	"Build cuda_13.0.r13.0/compiler.36424714_0"
        /*0030*/ 	.string	"-arch sm_100 -m 64 "



//--------------------- .note.nv.cuinfo           --------------------------
	.section	.note.nv.cuinfo,"",@"SHT_NOTE"
	.sectionflags	@"SHF_NOTE_NV_CUINFO"
        /*0018*/ 	.short	0x0002
        /*001a*/ 	.short	0x0064
        /*001c*/ 	.short	0x0082
	.zero		2


//--------------------- .nv.info                  --------------------------
	.section	.nv.info,"",@"SHT_CUDA_INFO"
	.align	4


	//----- nvinfo : EIATTR_REGCOUNT
	.align		4
        /*0000*/ 	.byte	0x04, 0x2f
        /*0002*/ 	.short	(.L_1 - .L_0)
	.align		4
.L_0:
        /*0004*/ 	.word	index@(_Z11matMulNaivePKfS0_Pfiii)
        /*0008*/ 	.word	0x00000020


	//----- nvinfo : EIATTR_FRAME_SIZE
	.align		4
.L_1:
        /*000c*/ 	.byte	0x04, 0x11
        /*000e*/ 	.short	(.L_3 - .L_2)
	.align		4
.L_2:
        /*0010*/ 	.word	index@(_Z11matMulNaivePKfS0_Pfiii)
        /*0014*/ 	.word	0x00000000


	//----- nvinfo : EIATTR_REGCOUNT
	.align		4
.L_3:
        /*0018*/ 	.byte	0x04, 0x2f
        /*001a*/ 	.short	(.L_5 - .L_4)
	.align		4
.L_4:
        /*001c*/ 	.word	index@(_Z15matMulCoalescedPKfS0_Pfiii)
        /*0020*/ 	.word	0x00000020


	//----- nvinfo : EIATTR_FRAME_SIZE
	.align		4
.L_5:
        /*0024*/ 	.byte	0x04, 0x11
        /*0026*/ 	.short	(.L_7 - .L_6)
	.align		4
.L_6:
        /*0028*/ 	.word	index@(_Z15matMulCoalescedPKfS0_Pfiii)
        /*002c*/ 	.word	0x00000000


	//----- nvinfo : EIATTR_REGCOUNT
	.align		4
.L_7:
        /*0030*/ 	.byte	0x04, 0x2f
        /*0032*/ 	.short	(.L_9 - .L_8)
	.align		4
.L_8:
        /*0034*/ 	.word	index@(_Z11matMulTiledPKfS0_Pfiii)
        /*0038*/ 	.word	0x0000001f


	//----- nvinfo : EIATTR_FRAME_SIZE
	.align		4
.L_9:
        /*003c*/ 	.byte	0x04, 0x11
        /*003e*/ 	.short	(.L_11 - .L_10)
	.align		4
.L_10:
        /*0040*/ 	.word	index@(_Z11matMulTiledPKfS0_Pfiii)
        /*0044*/ 	.word	0x00000000


	//----- nvinfo : EIATTR_REGCOUNT
	.align		4
.L_11:
        /*0048*/ 	.byte	0x04, 0x2f
        /*004a*/ 	.short	(.L_13 - .L_12)
	.align		4
.L_12:
        /*004c*/ 	.word	index@(_Z15matMulWarpTiledPKfS0_Pfiii)
        /*0050*/ 	.word	0x00000013


	//----- nvinfo : EIATTR_FRAME_SIZE
	.align		4
.L_13:
        /*0054*/ 	.byte	0x04, 0x11
        /*0056*/ 	.short	(.L_15 - .L_14)
	.align		4
.L_14:
        /*0058*/ 	.word	index@(_Z15matMulWarpTiledPKfS0_Pfiii)
        /*005c*/ 	.word	0x00000000


	//----- nvinfo : EIATTR_REGCOUNT
	.align		4
.L_15:
        /*0060*/ 	.byte	0x04, 0x2f
        /*0062*/ 	.short	(.L_17 - .L_16)
	.align		4
.L_16:
        /*0064*/ 	.word	index@(_Z14matMul1DTilingPKfS0_Pfiii)
        /*0068*/ 	.word	0x00000020


	//----- nvinfo : EIATTR_FRAME_SIZE
	.align		4
.L_17:
        /*006c*/ 	.byte	0x04, 0x11
        /*006e*/ 	.short	(.L_19 - .L_18)
	.align		4
.L_18:
        /*0070*/ 	.word	index@(_Z14matMul1DTilingPKfS0_Pfiii)
        /*0074*/ 	.word	0x00000000


	//----- nvinfo : EIATTR_REGCOUNT
	.align		4
.L_19:
        /*0078*/ 	.byte	0x04, 0x2f
        /*007a*/ 	.short	(.L_21 - .L_20)
	.align		4
.L_20:
        /*007c*/ 	.word	index@(_Z14matMul2DTilingPKfS0_Pfiii)
        /*0080*/ 	.word	0x00000020


	//----- nvinfo : EIATTR_FRAME_SIZE
	.align		4
.L_21:
        /*0084*/ 	.byte	0x04, 0x11
        /*0086*/ 	.short	(.L_23 - .L_22)
	.align		4
.L_22:
        /*0088*/ 	.word	index@(_Z14matMul2DTilingPKfS0_Pfiii)
        /*008c*/ 	.word	0x00000000


	//----- nvinfo : EIATTR_MIN_STACK_SIZE
	.align		4
.L_23:
        /*0090*/ 	.byte	0x04, 0x12
        /*0092*/ 	.short	(.L_25 - .L_24)
	.align		4
.L_24:
        /*0094*/ 	.word	index@(_Z14matMul2DTilingPKfS0_Pfiii)
        /*0098*/ 	.word	0x00000000


	//----- nvinfo : EIATTR_MIN_STACK_SIZE
	.align		4
.L_25:
        /*009c*/ 	.byte	0x04, 0x12
        /*009e*/ 	.short	(.L_27 - .L_26)
	.align		4
.L_26:
        /*00a0*/ 	.word	index@(_Z14matMul1DTilingPKfS0_Pfiii)
        /*00a4*/ 	.word	0x00000000


	//----- nvinfo : EIATTR_MIN_STACK_SIZE
	.align		4
.L_27:
        /*00a8*/ 	.byte	0x04, 0x12
        /*00aa*/ 	.short	(.L_29 - .L_28)
	.align		4
.L_28:
        /*00ac*/ 	.word	index@(_Z15matMulWarpTiledPKfS0_Pfiii)
        /*00b0*/ 	.word	0x00000000


	//----- nvinfo : EIATTR_MIN_STACK_SIZE
	.align		4
.L_29:
        /*00b4*/ 	.byte	0x04, 0x12
        /*00b6*/ 	.short	(.L_31 - .L_30)
	.align		4
.L_30:
        /*00b8*/ 	.word	index@(_Z11matMulTiledPKfS0_Pfiii)
        /*00bc*/ 	.word	0x00000000


	//----- nvinfo : EIATTR_MIN_STACK_SIZE
	.align		4
.L_31:
        /*00c0*/ 	.byte	0x04, 0x12
        /*00c2*/ 	.short	(.L_33 - .L_32)
	.align		4
.L_32:
        /*00c4*/ 	.word	index@(_Z15matMulCoalescedPKfS0_Pfiii)
        /*00c8*/ 	.word	0x00000000


	//----- nvinfo : EIATTR_MIN_STACK_SIZE
	.align		4
.L_33:
        /*00cc*/ 	.byte	0x04, 0x12
        /*00ce*/ 	.short	(.L_35 - .L_34)
	.align		4
.L_34:
        /*00d0*/ 	.word	index@(_Z11matMulNaivePKfS0_Pfiii)
        /*00d4*/ 	.word	0x00000000
.L_35:


//--------------------- .nv.compat                --------------------------
	.section	.nv.compat,"",@"SHT_CUDA_COMPAT_INFO"
	.align	4
        /*0000*/ 	.byte	0x02, 0x09, 0x00, 0x00, 0x02, 0x02, 0x01, 0x00, 0x02, 0x05, 0x05, 0x00, 0x03, 0x07, 0x01, 0x01
        /*0010*/ 	.byte	0x02, 0x03, 0x00, 0x00, 0x02, 0x06, 0x01, 0x00, 0x04, 0x0b, 0x08, 0x00, 0x09, 0x00, 0x00, 0x00
        /*0020*/ 	.byte	0x00, 0x00, 0x00, 0x00


//--------------------- .nv.info._Z14matMul2DTilingPKfS0_Pfiii --------------------------
	.section	.nv.info._Z14matMul2DTilingPKfS0_Pfiii,"",@"SHT_CUDA_INFO"
	.sectionflags	@""
	.align	4


	//----- nvinfo : EIATTR_CUDA_API_VERSION
	.align		4
        /*0000*/ 	.byte	0x04, 0x37
        /*0002*/ 	.short	(.L_37 - .L_36)
.L_36:
        /*0004*/ 	.word	0x00000082


	//----- nvinfo : EIATTR_KPARAM_INFO
	.align		4
.L_37:
        /*0008*/ 	.byte	0x04, 0x17
        /*000a*/ 	.short	(.L_39 - .L_38)
.L_38:
        /*000c*/ 	.word	0x00000000
        /*0010*/ 	.short	0x0005
        /*0012*/ 	.short	0x0020
        /*0014*/ 	.byte	0x00, 0xf0, 0x11, 0x00


	//----- nvinfo : EIATTR_KPARAM_INFO
	.align		4
.L_39:
        /*0018*/ 	.byte	0x04, 0x17
        /*001a*/ 	.short	(.L_41 - .L_40)
.L_40:
        /*001c*/ 	.word	0x00000000
        /*0020*/ 	.short	0x0004
        /*0022*/ 	.short	0x001c
        /*0024*/ 	.byte	0x00, 0xf0, 0x11, 0x00


	//----- nvinfo : EIATTR_KPARAM_INFO
	.align		4
.L_41:
        /*0028*/ 	.byte	0x04, 0x17
        /*002a*/ 	.short	(.L_43 - .L_42)
.L_42:
        /*002c*/ 	.word	0x00000000
        /*0030*/ 	.short	0x0003
        /*0032*/ 	.short	0x0018
        /*0034*/ 	.byte	0x00, 0xf0, 0x11, 0x00


	//----- nvinfo : EIATTR_KPARAM_INFO
	.align		4
.L_43:
        /*0038*/ 	.byte	0x04, 0x17
        /*003a*/ 	.short	(.L_45 - .L_44)
.L_44:
        /*003c*/ 	.word	0x00000000
        /*0040*/ 	.short	0x0002
        /*0042*/ 	.short	0x0010
        /*0044*/ 	.byte	0x00, 0xf5, 0x21, 0x00


	//----- nvinfo : EIATTR_KPARAM_INFO
	.align		4
.L_45:
        /*0048*/ 	.byte	0x04, 0x17
        /*004a*/ 	.short	(.L_47 - .L_46)
.L_46:
        /*004c*/ 	.word	0x00000000
        /*0050*/ 	.short	0x0001
        /*0052*/ 	.short	0x0008
        /*0054*/ 	.byte	0x00, 0xf5, 0x21, 0x00


	//----- nvinfo : EIATTR_KPARAM_INFO
	.align		4
.L_47:
        /*0058*/ 	.byte	0x04, 0x17
        /*005a*/ 	.short	(.L_49 - .L_48)
.L_48:
        /*005c*/ 	.word	0x00000000
        /*0060*/ 	.short	0x0000
        /*0062*/ 	.short	0x0000
        /*0064*/ 	.byte	0x00, 0xf5, 0x21, 0x00


	//----- nvinfo : EIATTR_SPARSE_MMA_MASK
	.align		4
.L_49:
        /*0068*/ 	.byte	0x03, 0x50
        /*006a*/ 	.short	0x0000


	//----- nvinfo : EIATTR_MAXREG_COUNT
	.align		4
        /*006c*/ 	.byte	0x03, 0x1b
        /*006e*/ 	.short	0x00ff


	//----- nvinfo : EIATTR_NUM_BARRIERS
	.align		4
        /*0070*/ 	.byte	0x02, 0x4c
        /*0072*/ 	.byte	0x01
	.zero		1


	//----- nvinfo : EIATTR_MERCURY_ISA_VERSION
	.align		4
        /*0074*/ 	.byte	0x03, 0x5f
        /*0076*/ 	.short	0x0101


	//----- nvinfo : EIATTR_VRC_CTA_INIT_COUNT
	.align		4
        /*0078*/ 	.byte	0x02, 0x4a
	.zero		1
	.zero		1


	//----- nvinfo : EIATTR_EXIT_INSTR_OFFSETS
	.align		4
        /*007c*/ 	.byte	0x04, 0x1c
        /*007e*/ 	.short	(.L_51 - .L_50)


	//   ....[0]....
.L_50:
        /*0080*/ 	.word	0x00001450


	//   ....[1]....
        /*0084*/ 	.word	0x000014e0


	//----- nvinfo : EIATTR_CRS_STACK_SIZE
	.align		4
.L_51:
        /*0088*/ 	.byte	0x04, 0x1e
        /*008a*/ 	.short	(.L_53 - .L_52)
.L_52:
        /*008c*/ 	.word	0x00000000


	//----- nvinfo : EIATTR_CBANK_PARAM_SIZE
	.align		4
.L_53:
        /*0090*/ 	.byte	0x03, 0x19
        /*0092*/ 	.short	0x0024


	//----- nvinfo : EIATTR_PARAM_CBANK
	.align		4
        /*0094*/ 	.byte	0x04, 0x0a
        /*0096*/ 	.short	(.L_55 - .L_54)
	.align		4
.L_54:
        /*0098*/ 	.word	index@(.nv.constant0._Z14matMul2DTilingPKfS0_Pfiii)
        /*009c*/ 	.short	0x0380
        /*009e*/ 	.short	0x0024


	//----- nvinfo : EIATTR_SW_WAR
	.align		4
.L_55:
        /*00a0*/ 	.byte	0x04, 0x36
        /*00a2*/ 	.short	(.L_57 - .L_56)
.L_56:
        /*00a4*/ 	.word	0x00000008
.L_57:


//--------------------- .nv.info._Z14matMul1DTilingPKfS0_Pfiii --------------------------
	.section	.nv.info._Z14matMul1DTilingPKfS0_Pfiii,"",@"SHT_CUDA_INFO"
	.sectionflags	@""
	.align	4


	//----- nvinfo : EIATTR_CUDA_API_VERSION
	.align		4
        /*0000*/ 	.byte	0x04, 0x37
        /*0002*/ 	.short	(.L_59 - .L_58)
.L_58:
        /*0004*/ 	.word	0x00000082


	//----- nvinfo : EIATTR_KPARAM_INFO
	.align		4
.L_59:
        /*0008*/ 	.byte	0x04, 0x17
        /*000a*/ 	.short	(.L_61 - .L_60)
.L_60:
        /*000c*/ 	.word	0x00000000
        /*0010*/ 	.short	0x0005
        /*0012*/ 	.short	0x0020
        /*0014*/ 	.byte	0x00, 0xf0, 0x11, 0x00


	//----- nvinfo : EIATTR_KPARAM_INFO
	.align		4
.L_61:
        /*0018*/ 	.byte	0x04, 0x17
        /*001a*/ 	.short	(.L_63 - .L_62)
.L_62:
        /*001c*/ 	.word	0x00000000
        /*0020*/ 	.short	0x0004
        /*0022*/ 	.short	0x001c
        /*0024*/ 	.byte	0x00, 0xf0, 0x11, 0x00


	//----- nvinfo : EIATTR_KPARAM_INFO
	.align		4
.L_63:
        /*0028*/ 	.byte	0x04, 0x17
        /*002a*/ 	.short	(.L_65 - .L_64)
.L_64:
        /*002c*/ 	.word	0x00000000
        /*0030*/ 	.short	0x0003
        /*0032*/ 	.short	0x0018
        /*0034*/ 	.byte	0x00, 0xf0, 0x11, 0x00


	//----- nvinfo : EIATTR_KPARAM_INFO
	.align		4
.L_65:
        /*0038*/ 	.byte	0x04, 0x17
        /*003a*/ 	.short	(.L_67 - .L_66)
.L_66:
        /*003c*/ 	.word	0x00000000
        /*0040*/ 	.short	0x0002
        /*0042*/ 	.short	0x0010
        /*0044*/ 	.byte	0x00, 0xf5, 0x21, 0x00


	//----- nvinfo : EIATTR_KPARAM_INFO
	.align		4
.L_67:
        /*0048*/ 	.byte	0x04, 0x17
        /*004a*/ 	.short	(.L_69 - .L_68)
.L_68:
        /*004c*/ 	.word	0x00000000
        /*0050*/ 	.short	0x0001
        /*0052*/ 	.short	0x0008
        /*0054*/ 	.byte	0x00, 0xf5, 0x21, 0x00


	//----- nvinfo : EIATTR_KPARAM_INFO
	.align		4
.L_69:
        /*0058*/ 	.byte	0x04, 0x17
        /*005a*/ 	.short	(.L_71 - .L_70)
.L_70:
        /*005c*/ 	.word	0x00000000
        /*0060*/ 	.short	0x0000
        /*0062*/ 	.short	0x0000
        /*0064*/ 	.byte	0x00, 0xf5, 0x21, 0x00


	//----- nvinfo : EIATTR_SPARSE_MMA_MASK
	.align		4
.L_71:
        /*0068*/ 	.byte	0x03, 0x50
        /*006a*/ 	.short	0x0000


	//----- nvinfo : EIATTR_MAXREG_COUNT
	.align		4
        /*006c*/ 	.byte	0x03, 0x1b
        /*006e*/ 	.short	0x00ff


	//----- nvinfo : EIATTR_NUM_BARRIERS
	.align		4
        /*0070*/ 	.byte	0x02, 0x4c
        /*0072*/ 	.byte	0x01
	.zero		1


	//----- nvinfo : EIATTR_MERCURY_ISA_VERSION
	.align		4
        /*0074*/ 	.byte	0x03, 0x5f
        /*0076*/ 	.short	0x0101


	//----- nvinfo : EIATTR_UNUSED_LOAD_BYTE_OFFSET
	.align		4
        /*0078*/ 	.byte	0x04, 0x44
        /*007a*/ 	.short	(.L_73 - .L_72)


	//   ....[0]....
.L_72:
        /*007c*/ 	.word	0x000004b0
        /*0080*/ 	.word	0x0000fff0


	//   ....[1]....
        /*0084*/ 	.word	0x000005a0
        /*0088*/ 	.word	0x00000fff


	//   ....[2]....
        /*008c*/ 	.word	0x00000660
        /*0090*/ 	.word	0x0000fff0


	//   ....[3]....
        /*0094*/ 	.word	0x00000740
        /*0098*/ 	.word	0x00000fff


	//   ....[4]....
        /*009c*/ 	.word	0x00000800
        /*00a0*/ 	.word	0x0000fff0


	//   ....[5]....
        /*00a4*/ 	.word	0x000008e0
        /*00a8*/ 	.word	0x00000fff


	//   ....[6]....
        /*00ac*/ 	.word	0x000009c0
        /*00b0*/ 	.word	0x0000fff0


	//   ....[7]....
        /*00b4*/ 	.word	0x00000aa0
        /*00b8*/ 	.word	0x00000fff


	//   ....[8]....
        /*00bc*/ 	.word	0x00000b60
        /*00c0*/ 	.word	0x0000fff0


	//   ....[9]....
        /*00c4*/ 	.word	0x00000c40
        /*00c8*/ 	.word	0x00000fff


	//   ....[10]....
        /*00cc*/ 	.word	0x00000d20
        /*00d0*/ 	.word	0x0000fff0


	//   ....[11]....
        /*00d4*/ 	.word	0x00000e00
        /*00d8*/ 	.word	0x00000fff


	//   ....[12]....
        /*00dc*/ 	.word	0x00000ec0
        /*00e0*/ 	.word	0x0000fff0


	//   ....[13]....
        /*00e4*/ 	.word	0x00000fa0
        /*00e8*/ 	.word	0x00000fff


	//   ....[14]....
        /*00ec*/ 	.word	0x00001080
        /*00f0*/ 	.word	0x0000fff0


	//   ....[15]....
        /*00f4*/ 	.word	0x00001160
        /*00f8*/ 	.word	0x00000fff


	//----- nvinfo : EIATTR_VRC_CTA_INIT_COUNT
	.align		4
.L_73:
        /*00fc*/ 	.byte	0x02, 0x4a
	.zero		1
	.zero		1


	//----- nvinfo : EIATTR_EXIT_INSTR_OFFSETS
	.align		4
        /*0100*/ 	.byte	0x04, 0x1c
        /*0102*/ 	.short	(.L_75 - .L_74)


	//   ....[0]....
.L_74:
        /*0104*/ 	.word	0x000012c0


	//   ....[1]....
        /*0108*/ 	.word	0x00001420


	//   ....[2]....
        /*010c*/ 	.word	0x00001440


	//----- nvinfo : EIATTR_CBANK_PARAM_SIZE
	.align		4
.L_75:
        /*0110*/ 	.byte	0x03, 0x19
        /*0112*/ 	.short	0x0024


	//----- nvinfo : EIATTR_PARAM_CBANK
	.align		4
        /*0114*/ 	.byte	0x04, 0x0a
        /*0116*/ 	.short	(.L_77 - .L_76)
	.align		4
.L_76:
        /*0118*/ 	.word	index@(.nv.constant0._Z14matMul1DTilingPKfS0_Pfiii)
        /*011c*/ 	.short	0x0380
        /*011e*/ 	.short	0x0024


	//----- nvinfo : EIATTR_SW_WAR
	.align		4
.L_77:
        /*0120*/ 	.byte	0x04, 0x36
        /*0122*/ 	.short	(.L_79 - .L_78)
.L_78:
        /*0124*/ 	.word	0x00000008
.L_79:


//--------------------- .nv.info._Z15matMulWarpTiledPKfS0_Pfiii --------------------------
	.section	.nv.info._Z15matMulWarpTiledPKfS0_Pfiii,"",@"SHT_CUDA_INFO"
	.sectionflags	@""
	.align	4


	//----- nvinfo : EIATTR_CUDA_API_VERSION
	.align		4
        /*0000*/ 	.byte	0x04, 0x37
        /*0002*/ 	.short	(.L_81 - .L_80)
.L_80:
        /*0004*/ 	.word	0x00000082


	//----- nvinfo : EIATTR_KPARAM_INFO
	.align		4
.L_81:
        /*0008*/ 	.byte	0x04, 0x17
        /*000a*/ 	.short	(.L_83 - .L_82)
.L_82:
        /*000c*/ 	.word	0x00000000
        /*0010*/ 	.short	0x0005
        /*0012*/ 	.short	0x0020
        /*0014*/ 	.byte	0x00, 0xf0, 0x11, 0x00


	//----- nvinfo : EIATTR_KPARAM_INFO
	.align		4
.L_83:
        /*0018*/ 	.byte	0x04, 0x17
        /*001a*/ 	.short	(.L_85 - .L_84)
.L_84:
        /*001c*/ 	.word	0x00000000
        /*0020*/ 	.short	0x0004
        /*0022*/ 	.short	0x001c
        /*0024*/ 	.byte	0x00, 0xf0, 0x11, 0x00


	//----- nvinfo : EIATTR_KPARAM_INFO
	.align		4
.L_85:
        /*0028*/ 	.byte	0x04, 0x17
        /*002a*/ 	.short	(.L_87 - .L_86)
.L_86:
        /*002c*/ 	.word	0x00000000
        /*0030*/ 	.short	0x0003
        /*0032*/ 	.short	0x0018
        /*0034*/ 	.byte	0x00, 0xf0, 0x11, 0x00


	//----- nvinfo : EIATTR_KPARAM_INFO
	.align		4
.L_87:
        /*0038*/ 	.byte	0x04, 0x17
        /*003a*/ 	.short	(.L_89 - .L_88)
.L_88:
        /*003c*/ 	.word	0x00000000
        /*0040*/ 	.short	0x0002
        /*0042*/ 	.short	0x0010
        /*0044*/ 	.byte	0x00, 0xf5, 0x21, 0x00


	//----- nvinfo : EIATTR_KPARAM_INFO
	.align		4
.L_89:
        /*0048*/ 	.byte	0x04, 0x17
        /*004a*/ 	.short	(.L_91 - .L_90)
.L_90:
        /*004c*/ 	.word	0x00000000
        /*0050*/ 	.short	0x0001
        /*0052*/ 	.short	0x0008
        /*0054*/ 	.byte	0x00, 0xf5, 0x21, 0x00


	//----- nvinfo : EIATTR_KPARAM_INFO
	.align		4
.L_91:
        /*0058*/ 	.byte	0x04, 0x17
        /*005a*/ 	.short	(.L_93 - .L_92)
.L_92:
        /*005c*/ 	.word	0x00000000
        /*0060*/ 	.short	0x0000
        /*0062*/ 	.short	0x0000
        /*0064*/ 	.byte	0x00, 0xf5, 0x21, 0x00


	//----- nvinfo : EIATTR_SPARSE_MMA_MASK
	.align		4
.L_93:
        /*0068*/ 	.byte	0x03, 0x50
        /*006a*/ 	.short	0x0000


	//----- nvinfo : EIATTR_MAXREG_COUNT
	.align		4
        /*006c*/ 	.byte	0x03, 0x1b
        /*006e*/ 	.short	0x00ff


	//----- nvinfo : EIATTR_MERCURY_ISA_VERSION
	.align		4
        /*0070*/ 	.byte	0x03, 0x5f
        /*0072*/ 	.short	0x0101


	//----- nvinfo : EIATTR_COOP_GROUP_MASK_REGIDS
	.align		4
        /*0074*/ 	.byte	0x04, 0x29
        /*0076*/ 	.short	(.L_95 - .L_94)


	//   ....[0]....
.L_94:
        /*0078*/ 	.word	0xffffffff


	//----- nvinfo : EIATTR_COOP_GROUP_INSTR_OFFSETS
	.align		4
.L_95:
        /*007c*/ 	.byte	0x04, 0x28
        /*007e*/ 	.short	(.L_97 - .L_96)


	//   ....[0]....
.L_96:
        /*0080*/ 	.word	0x00000290


	//----- nvinfo : EIATTR_VRC_CTA_INIT_COUNT
	.align		4
.L_97:
        /*0084*/ 	.byte	0x02, 0x4a
	.zero		1
	.zero		1


	//----- nvinfo : EIATTR_EXIT_INSTR_OFFSETS
	.align		4
        /*0088*/ 	.byte	0x04, 0x1c
        /*008a*/ 	.short	(.L_99 - .L_98)


	//   ....[0]....
.L_98:
        /*008c*/ 	.word	0x000000b0


	//   ....[1]....
        /*0090*/ 	.word	0x000004e0


	//----- nvinfo : EIATTR_CBANK_PARAM_SIZE
	.align		4
.L_99:
        /*0094*/ 	.byte	0x03, 0x19
        /*0096*/ 	.short	0x0024


	//----- nvinfo : EIATTR_PARAM_CBANK
	.align		4
        /*0098*/ 	.byte	0x04, 0x0a
        /*009a*/ 	.short	(.L_101 - .L_100)
	.align		4
.L_100:
        /*009c*/ 	.word	index@(.nv.constant0._Z15matMulWarpTiledPKfS0_Pfiii)
        /*00a0*/ 	.short	0x0380
        /*00a2*/ 	.short	0x0024


	//----- nvinfo : EIATTR_SW_WAR
	.align		4
.L_101:
        /*00a4*/ 	.byte	0x04, 0x36
        /*00a6*/ 	.short	(.L_103 - .L_102)
.L_102:
        /*00a8*/ 	.word	0x00000008
.L_103:


//--------------------- .nv.info._Z11matMulTiledPKfS0_Pfiii --------------------------
	.section	.nv.info._Z11matMulTiledPKfS0_Pfiii,"",@"SHT_CUDA_INFO"
	.sectionflags	@""
	.align	4


	//----- nvinfo : EIATTR_CUDA_API_VERSION
	.align		4
        /*0000*/ 	.byte	0x04, 0x37
        /*0002*/ 	.short	(.L_105 - .L_104)
.L_104:
        /*0004*/ 	.word	0x00000082


	//----- nvinfo : EIATTR_KPARAM_INFO
	.align		4
.L_105:
        /*0008*/ 	.byte	0x04, 0x17
        /*000a*/ 	.short	(.L_107 - .L_106)
.L_106:
        /*000c*/ 	.word	0x00000000
        /*0010*/ 	.short	0x0005
        /*0012*/ 	.short	0x0020
        /*0014*/ 	.byte	0x00, 0xf0, 0x11, 0x00


	//----- nvinfo : EIATTR_KPARAM_INFO
	.align		4
.L_107:
        /*0018*/ 	.byte	0x04, 0x17
        /*001a*/ 	.short	(.L_109 - .L_108)
.L_108:
        /*001c*/ 	.word	0x00000000
        /*0020*/ 	.short	0x0004
        /*0022*/ 	.short	0x001c
        /*0024*/ 	.byte	0x00, 0xf0, 0x11, 0x00


	//----- nvinfo : EIATTR_KPARAM_INFO
	.align		4
.L_109:
        /*0028*/ 	.byte	0x04, 0x17
        /*002a*/ 	.short	(.L_111 - .L_110)
.L_110:
        /*002c*/ 	.word	0x00000000
        /*0030*/ 	.short	0x0003
        /*0032*/ 	.short	0x0018
        /*0034*/ 	.byte	0x00, 0xf0, 0x11, 0x00


	//----- nvinfo : EIATTR_KPARAM_INFO
	.align		4
.L_111:
        /*0038*/ 	.byte	0x04, 0x17
        /*003a*/ 	.short	(.L_113 - .L_112)
.L_112:
        /*003c*/ 	.word	0x00000000
        /*0040*/ 	.short	0x0002
        /*0042*/ 	.short	0x0010
        /*0044*/ 	.byte	0x00, 0xf5, 0x21, 0x00


	//----- nvinfo : EIATTR_KPARAM_INFO
	.align		4
.L_113:
        /*0048*/ 	.byte	0x04, 0x17
        /*004a*/ 	.short	(.L_115 - .L_114)
.L_114:
        /*004c*/ 	.word	0x00000000
        /*0050*/ 	.short	0x0001
        /*0052*/ 	.short	0x0008
        /*0054*/ 	.byte	0x00, 0xf5, 0x21, 0x00


	//----- nvinfo : EIATTR_KPARAM_INFO
	.align		4
.L_115:
        /*0058*/ 	.byte	0x04, 0x17
        /*005a*/ 	.short	(.L_117 - .L_116)
.L_116:
        /*005c*/ 	.word	0x00000000
        /*0060*/ 	.short	0x0000
        /*0062*/ 	.short	0x0000
        /*0064*/ 	.byte	0x00, 0xf5, 0x21, 0x00


	//----- nvinfo : EIATTR_SPARSE_MMA_MASK
	.align		4
.L_117:
        /*0068*/ 	.byte	0x03, 0x50
        /*006a*/ 	.short	0x0000


	//----- nvinfo : EIATTR_MAXREG_COUNT
	.align		4
        /*006c*/ 	.byte	0x03, 0x1b
        /*006e*/ 	.short	0x00ff


	//----- nvinfo : EIATTR_NUM_BARRIERS
	.align		4
        /*0070*/ 	.byte	0x02, 0x4c
        /*0072*/ 	.byte	0x01
	.zero		1


	//----- nvinfo : EIATTR_MERCURY_ISA_VERSION
	.align		4
        /*0074*/ 	.byte	0x03, 0x5f
        /*0076*/ 	.short	0x0101


	//----- nvinfo : EIATTR_VRC_CTA_INIT_COUNT
	.align		4
        /*0078*/ 	.byte	0x02, 0x4a
	.zero		1
	.zero		1


	//----- nvinfo : EIATTR_EXIT_INSTR_OFFSETS
	.align		4
        /*007c*/ 	.byte	0x04, 0x1c
        /*007e*/ 	.short	(.L_119 - .L_118)


	//   ....[0]....
.L_118:
        /*0080*/ 	.word	0x00000990


	//   ....[1]....
        /*0084*/ 	.word	0x000009e0


	//----- nvinfo : EIATTR_CBANK_PARAM_SIZE
	.align		4
.L_119:
        /*0088*/ 	.byte	0x03, 0x19
        /*008a*/ 	.short	0x0024


	//----- nvinfo : EIATTR_PARAM_CBANK
	.align		4
        /*008c*/ 	.byte	0x04, 0x0a
        /*008e*/ 	.short	(.L_121 - .L_120)
	.align		4
.L_120:
        /*0090*/ 	.word	index@(.nv.constant0._Z11matMulTiledPKfS0_Pfiii)
        /*0094*/ 	.short	0x0380
        /*0096*/ 	.short	0x0024


	//----- nvinfo : EIATTR_SW_WAR
	.align		4
.L_121:
        /*0098*/ 	.byte	0x04, 0x36
        /*009a*/ 	.short	(.L_123 - .L_122)
.L_122:
        /*009c*/ 	.word	0x00000008
.L_123:


//--------------------- .nv.info._Z15matMulCoalescedPKfS0_Pfiii --------------------------
	.section	.nv.info._Z15matMulCoalescedPKfS0_Pfiii,"",@"SHT_CUDA_INFO"
	.sectionflags	@""
	.align	4


	//----- nvinfo : EIATTR_CUDA_API_VERSION
	.align		4
        /*0000*/ 	.byte	0x04, 0x37
        /*0002*/ 	.short	(.L_125 - .L_124)
.L_124:
        /*0004*/ 	.word	0x00000082


	//----- nvinfo : EIATTR_KPARAM_INFO
	.align		4
.L_125:
        /*0008*/ 	.byte	0x04, 0x17
        /*000a*/ 	.short	(.L_127 - .L_126)
.L_126:
        /*000c*/ 	.word	0x00000000
        /*0010*/ 	.short	0x0005
        /*0012*/ 	.short	0x0020
        /*0014*/ 	.byte	0x00, 0xf0, 0x11, 0x00


	//----- nvinfo : EIATTR_KPARAM_INFO
	.align		4
.L_127:
        /*0018*/ 	.byte	0x04, 0x17
        /*001a*/ 	.short	(.L_129 - .L_128)
.L_128:
        /*001c*/ 	.word	0x00000000
        /*0020*/ 	.short	0x0004
        /*0022*/ 	.short	0x001c
        /*0024*/ 	.byte	0x00, 0xf0, 0x11, 0x00


	//----- nvinfo : EIATTR_KPARAM_INFO
	.align		4
.L_129:
        /*0028*/ 	.byte	0x04, 0x17
        /*002a*/ 	.short	(.L_131 - .L_130)
.L_130:
        /*002c*/ 	.word	0x00000000
        /*0030*/ 	.short	0x0003
        /*0032*/ 	.short	0x0018
        /*0034*/ 	.byte	0x00, 0xf0, 0x11, 0x00


	//----- nvinfo : EIATTR_KPARAM_INFO
	.align		4
.L_131:
        /*0038*/ 	.byte	0x04, 0x17
        /*003a*/ 	.short	(.L_133 - .L_132)
.L_132:
        /*003c*/ 	.word	0x00000000
        /*0040*/ 	.short	0x0002
        /*0042*/ 	.short	0x0010
        /*0044*/ 	.byte	0x00, 0xf5, 0x21, 0x00


	//----- nvinfo : EIATTR_KPARAM_INFO
	.align		4
.L_133:
        /*0048*/ 	.byte	0x04, 0x17
        /*004a*/ 	.short	(.L_135 - .L_134)
.L_134:
        /*004c*/ 	.word	0x00000000
        /*0050*/ 	.short	0x0001
        /*0052*/ 	.short	0x0008
        /*0054*/ 	.byte	0x00, 0xf5, 0x21, 0x00


	//----- nvinfo : EIATTR_KPARAM_INFO
	.align		4
.L_135:
        /*0058*/ 	.byte	0x04, 0x17
        /*005a*/ 	.short	(.L_137 - .L_136)
.L_136:
        /*005c*/ 	.word	0x00000000
        /*0060*/ 	.short	0x0000
        /*0062*/ 	.short	0x0000
        /*0064*/ 	.byte	0x00, 0xf5, 0x21, 0x00


	//----- nvinfo : EIATTR_SPARSE_MMA_MASK
	.align		4
.L_137:
        /*0068*/ 	.byte	0x03, 0x50
        /*006a*/ 	.short	0x0000


	//----- nvinfo : EIATTR_MAXREG_COUNT
	.align		4
        /*006c*/ 	.byte	0x03, 0x1b
        /*006e*/ 	.short	0x00ff


	//----- nvinfo : EIATTR_MERCURY_ISA_VERSION
	.align		4
        /*0070*/ 	.byte	0x03, 0x5f
        /*0072*/ 	.short	0x0101


	//----- nvinfo : EIATTR_VRC_CTA_INIT_COUNT
	.align		4
        /*0074*/ 	.byte	0x02, 0x4a
	.zero		1
	.zero		1


	//----- nvinfo : EIATTR_EXIT_INSTR_OFFSETS
	.align		4
        /*0078*/ 	.byte	0x04, 0x1c
        /*007a*/ 	.short	(.L_139 - .L_138)


	//   ....[0]....
.L_138:
        /*007c*/ 	.word	0x000000c0


	//   ....[1]....
        /*0080*/ 	.word	0x000008e0


	//----- nvinfo : EIATTR_CBANK_PARAM_SIZE
	.align		4
.L_139:
        /*0084*/ 	.byte	0x03, 0x19
        /*0086*/ 	.short	0x0024


	//----- nvinfo : EIATTR_PARAM_CBANK
	.align		4
        /*0088*/ 	.byte	0x04, 0x0a
        /*008a*/ 	.short	(.L_141 - .L_140)
	.align		4
.L_140:
        /*008c*/ 	.word	index@(.nv.constant0._Z15matMulCoalescedPKfS0_Pfiii)
        /*0090*/ 	.short	0x0380
        /*0092*/ 	.short	0x0024


	//----- nvinfo : EIATTR_SW_WAR
	.align		4
.L_141:
        /*0094*/ 	.byte	0x04, 0x36
        /*0096*/ 	.short	(.L_143 - .L_142)
.L_142:
        /*0098*/ 	.word	0x00000008
.L_143:


//--------------------- .nv.info._Z11matMulNaivePKfS0_Pfiii --------------------------
	.section	.nv.info._Z11matMulNaivePKfS0_Pfiii,"",@"SHT_CUDA_INFO"
	.sectionflags	@""
	.align	4


	//----- nvinfo : EIATTR_CUDA_API_VERSION
	.align		4
        /*0000*/ 	.byte	0x04, 0x37
        /*0002*/ 	.short	(.L_145 - .L_144)
.L_144:
        /*0004*/ 	.word	0x00000082


	//----- nvinfo : EIATTR_KPARAM_INFO
	.align		4
.L_145:
        /*0008*/ 	.byte	0x04, 0x17
        /*000a*/ 	.short	(.L_147 - .L_146)
.L_146:
        /*000c*/ 	.word	0x00000000
        /*0010*/ 	.short	0x0005
        /*0012*/ 	.short	0x0020
        /*0014*/ 	.byte	0x00, 0xf0, 0x11, 0x00


	//----- nvinfo : EIATTR_KPARAM_INFO
	.align		4
.L_147:
        /*0018*/ 	.byte	0x04, 0x17
        /*001a*/ 	.short	(.L_149 - .L_148)
.L_148:
        /*001c*/ 	.word	0x00000000
        /*0020*/ 	.short	0x0004
        /*0022*/ 	.short	0x001c
        /*0024*/ 	.byte	0x00, 0xf0, 0x11, 0x00


	//----- nvinfo : EIATTR_KPARAM_INFO
	.align		4
.L_149:
        /*0028*/ 	.byte	0x04, 0x17
        /*002a*/ 	.short	(.L_151 - .L_150)
.L_150:
        /*002c*/ 	.word	0x00000000
        /*0030*/ 	.short	0x0003
        /*0032*/ 	.short	0x0018
        /*0034*/ 	.byte	0x00, 0xf0, 0x11, 0x00


	//----- nvinfo : EIATTR_KPARAM_INFO
	.align		4
.L_151:
        /*0038*/ 	.byte	0x04, 0x17
        /*003a*/ 	.short	(.L_153 - .L_152)
.L_152:
        /*003c*/ 	.word	0x00000000
        /*0040*/ 	.short	0x0002
        /*0042*/ 	.short	0x0010
        /*0044*/ 	.byte	0x00, 0xf5, 0x21, 0x00


	//----- nvinfo : EIATTR_KPARAM_INFO
	.align		4
.L_153:
        /*0048*/ 	.byte	0x04, 0x17
        /*004a*/ 	.short	(.L_155 - .L_154)
.L_154:
        /*004c*/ 	.word	0x00000000
        /*0050*/ 	.short	0x0001
        /*0052*/ 	.short	0x0008
        /*0054*/ 	.byte	0x00, 0xf5, 0x21, 0x00


	//----- nvinfo : EIATTR_KPARAM_INFO
	.align		4
.L_155:
        /*0058*/ 	.byte	0x04, 0x17
        /*005a*/ 	.short	(.L_157 - .L_156)
.L_156:
        /*005c*/ 	.word	0x00000000
        /*0060*/ 	.short	0x0000
        /*0062*/ 	.short	0x0000
        /*0064*/ 	.byte	0x00, 0xf5, 0x21, 0x00


	//----- nvinfo : EIATTR_SPARSE_MMA_MASK
	.align		4
.L_157:
        /*0068*/ 	.byte	0x03, 0x50
        /*006a*/ 	.short	0x0000


	//----- nvinfo : EIATTR_MAXREG_COUNT
	.align		4
        /*006c*/ 	.byte	0x03, 0x1b
        /*006e*/ 	.short	0x00ff


	//----- nvinfo : EIATTR_MERCURY_ISA_VERSION
	.align		4
        /*0070*/ 	.byte	0x03, 0x5f
        /*0072*/ 	.short	0x0101


	//----- nvinfo : EIATTR_VRC_CTA_INIT_COUNT
	.align		4
        /*0074*/ 	.byte	0x02, 0x4a
	.zero		1
	.zero		1


	//----- nvinfo : EIATTR_EXIT_INSTR_OFFSETS
	.align		4
        /*0078*/ 	.byte	0x04, 0x1c
        /*007a*/ 	.short	(.L_159 - .L_158)


	//   ....[0]....
.L_158:
        /*007c*/ 	.word	0x000000c0


	//   ....[1]....
        /*0080*/ 	.word	0x00000840


	//----- nvinfo : EIATTR_CBANK_PARAM_SIZE
	.align		4
.L_159:
        /*0084*/ 	.byte	0x03, 0x19
        /*0086*/ 	.short	0x0024


	//----- nvinfo : EIATTR_PARAM_CBANK
	.align		4
        /*0088*/ 	.byte	0x04, 0x0a
        /*008a*/ 	.short	(.L_161 - .L_160)
	.align		4
.L_160:
        /*008c*/ 	.word	index@(.nv.constant0._Z11matMulNaivePKfS0_Pfiii)
        /*0090*/ 	.short	0x0380
        /*0092*/ 	.short	0x0024


	//----- nvinfo : EIATTR_SW_WAR
	.align		4
.L_161:
        /*0094*/ 	.byte	0x04, 0x36
        /*0096*/ 	.short	(.L_163 - .L_162)
.L_162:
        /*0098*/ 	.word	0x00000008
.L_163:


//--------------------- .nv.callgraph             --------------------------
	.section	.nv.callgraph,"",@"SHT_CUDA_CALLGRAPH"
	.align	4
	.sectionentsize	8
	.align		4
        /*0000*/ 	.word	0x00000000
	.align		4
        /*0004*/ 	.word	0xffffffff
	.align		4
        /*0008*/ 	.word	0x00000000
	.align		4
        /*000c*/ 	.word	0xfffffffe
	.align		4
        /*0010*/ 	.word	0x00000000
	.align		4
        /*0014*/ 	.word	0xfffffffd
	.align		4
        /*0018*/ 	.word	0x00000000
	.align		4
        /*001c*/ 	.word	0xfffffffc


//--------------------- .text._Z14matMul2DTilingPKfS0_Pfiii --------------------------
	.section	.text._Z14matMul2DTilingPKfS0_Pfiii,"ax",@progbits
	.align	128
        .global         _Z14matMul2DTilingPKfS0_Pfiii
        .type           _Z14matMul2DTilingPKfS0_Pfiii,@function
        .size           _Z14matMul2DTilingPKfS0_Pfiii,(.L_x_24 - _Z14matMul2DTilingPKfS0_Pfiii)
        .other          _Z14matMul2DTilingPKfS0_Pfiii,@"STO_CUDA_ENTRY STV_DEFAULT"
_Z14matMul2DTilingPKfS0_Pfiii:
.text._Z14matMul2DTilingPKfS0_Pfiii:
[----:B------:R-:W-:Y:S01]  /*0000*/  LDC R1, c[0x0][0x37c] ;  /* 0x0000df00ff017b82 */ /* 0x000fe20000000800 */
[----:B------:R-:W0:Y:S07]  /*0010*/  S2R R20, SR_TID.X ;  /* 0x0000000000147919 */ /* 0x000e2e0000002100 */
[----:B------:R-:W1:Y:S01]  /*0020*/  LDC R13, c[0x0][0x3a0] ;  /* 0x0000e800ff0d7b82 */ /* 0x000e620000000800 */
[----:B------:R-:W2:Y:S01]  /*0030*/  LDCU.64 UR8, c[0x0][0x398] ;  /* 0x00007300ff0877ac */ /* 0x000ea20008000a00 */
[----:B------:R-:W-:Y:S01]  /*0040*/  HFMA2 R25, -RZ, RZ, 0, 0 ;  /* 0x00000000ff197431 */ /* 0x000fe200000001ff */
[----:B------:R-:W3:Y:S01]  /*0050*/  S2R R10, SR_CTAID.X ;  /* 0x00000000000a7919 */ /* 0x000ee20000002500 */
[----:B------:R-:W-:Y:S01]  /*0060*/  MOV R26, RZ ;  /* 0x000000ff001a7202 */ /* 0x000fe20000000f00 */
[----:B------:R-:W4:Y:S01]  /*0070*/  LDCU.64 UR4, c[0x0][0x358] ;  /* 0x00006b00ff0477ac */ /* 0x000f220008000a00 */
[----:B------:R-:W-:Y:S01]  /*0080*/  CS2R R18, SRZ ;  /* 0x0000000000127805 */ /* 0x000fe2000001ff00 */
[----:B------:R-:W5:Y:S01]  /*0090*/  S2R R11, SR_TID.Y ;  /* 0x00000000000b7919 */ /* 0x000f620000002200 */
[----:B------:R-:W4:Y:S01]  /*00a0*/  S2R R5, SR_CTAID.Y ;  /* 0x0000000000057919 */ /* 0x000f220000002600 */
[----:B-1----:R-:W-:-:S02]  /*00b0*/  ISETP.GE.AND P1, PT, R13, 0x1, PT ;  /* 0x000000010d00780c */ /* 0x002fc40003f26270 */
[----:B0-----:R-:W-:-:S04]  /*00c0*/  SHF.L.U32 R3, R20, 0x1, RZ ;  /* 0x0000000114037819 */ /* 0x001fc800000006ff */
[----:B---3--:R-:W-:Y:S02]  /*00d0*/  LEA R21, R10, R3, 0x5 ;  /* 0x000000030a157211 */ /* 0x008fe400078e28ff */
[----:B-----5:R-:W-:Y:S02]  /*00e0*/  SHF.L.U32 R4, R11, 0x1, RZ ;  /* 0x000000010b047819 */ /* 0x020fe400000006ff */
[----:B--2---:R-:W-:Y:S02]  /*00f0*/  ISETP.GE.AND P0, PT, R21, UR9, PT ;  /* 0x0000000915007c0c */ /* 0x004fe4000bf06270 */
[----:B----4-:R-:W-:Y:S01]  /*0100*/  LEA R22, R5, R4, 0x5 ;  /* 0x0000000405167211 */ /* 0x010fe200078e28ff */
[----:B------:R-:W-:Y:S10]  /*0110*/  @!P1 BRA `(.L_x_0) ;  /* 0x0000001000649947 */ /* 0x000ff40003800000 */
[----:B------:R-:W0:Y:S01]  /*0120*/  S2R R5, SR_CgaCtaId ;  /* 0x0000000000057919 */ /* 0x000e220000008800 */
[----:B------:R-:W1:Y:S01]  /*0130*/  LDCU UR6, c[0x0][0x39c] ;  /* 0x00007380ff0677ac */ /* 0x000e620008000800 */
[----:B------:R-:W-:Y:S01]  /*0140*/  MOV R0, 0x400 ;  /* 0x0000040000007802 */ /* 0x000fe20000000f00 */
[----:B------:R-:W-:Y:S01]  /*0150*/  IMAD R7, R22, R13, R13 ;  /* 0x0000000d16077224 */ /* 0x000fe200078e020d */
[----:B------:R-:W-:Y:S02]  /*0160*/  CS2R R18, SRZ ;  /* 0x0000000000127805 */ /* 0x000fe4000001ff00 */
[----:B------:R-:W-:Y:S01]  /*0170*/  MOV R26, RZ ;  /* 0x000000ff001a7202 */ /* 0x000fe20000000f00 */
[----:B------:R-:W2:Y:S01]  /*0180*/  LDCU UR7, c[0x0][0x3a0] ;  /* 0x00007400ff0777ac */ /* 0x000ea20008000800 */
[----:B------:R-:W-:Y:S02]  /*0190*/  IADD3 R2, PT, PT, R0, 0x1080, RZ ;  /* 0x0000108000027810 */ /* 0x000fe40007ffe0ff */
[----:B------:R-:W-:-:S02]  /*01a0*/  MOV R25, RZ ;  /* 0x000000ff00197202 */ /* 0x000fc40000000f00 */
[C---:B------:R-:W-:Y:S01]  /*01b0*/  IADD3 R7, PT, PT, R20.reuse, R7, RZ ;  /* 0x0000000714077210 */ /* 0x040fe20007ffe0ff */
[----:B-1----:R-:W-:Y:S01]  /*01c0*/  IMAD R9, R11, UR6, RZ ;  /* 0x000000060b097c24 */ /* 0x002fe2000f8e02ff */
[----:B------:R-:W1:Y:S01]  /*01d0*/  LDCU UR6, c[0x0][0x398] ;  /* 0x00007300ff0677ac */ /* 0x000e620008000800 */
[C---:B0-----:R-:W-:Y:S02]  /*01e0*/  LEA R8, R5.reuse, R0, 0x18 ;  /* 0x0000000005087211 */ /* 0x041fe400078ec0ff */
[----:B------:R-:W-:Y:S02]  /*01f0*/  LEA R6, R5, R2, 0x18 ;  /* 0x0000000205067211 */ /* 0x000fe400078ec0ff */
[----:B------:R-:W-:Y:S01]  /*0200*/  LEA R5, R20, R8, 0x2 ;  /* 0x0000000814057211 */ /* 0x000fe200078e10ff */
[C---:B------:R-:W-:Y:S01]  /*0210*/  IMAD R8, R11.reuse, 0x108, R8 ;  /* 0x000001080b087824 */ /* 0x040fe200078e0208 */
[----:B------:R-:W-:Y:S01]  /*0220*/  LEA R2, R10, R9, 0x5 ;  /* 0x000000090a027211 */ /* 0x000fe200078e28ff */
[----:B------:R-:W-:Y:S01]  /*0230*/  IMAD R0, R11, 0x84, R6 ;  /* 0x000000840b007824 */ /* 0x000fe200078e0206 */
[----:B------:R-:W-:Y:S01]  /*0240*/  LEA R6, R20, R6, 0x3 ;  /* 0x0000000614067211 */ /* 0x000fe200078e18ff */
[----:B------:R-:W-:Y:S01]  /*0250*/  IMAD R4, R4, 0x84, R5 ;  /* 0x0000008404047824 */ /* 0x000fe200078e0205 */
[----:B------:R-:W-:Y:S01]  /*0260*/  IADD3 R3, PT, PT, R3, R2, RZ ;  /* 0x0000000203037210 */ /* 0x000fe20007ffe0ff */
[----:B------:R-:W-:Y:S01]  /*0270*/  IMAD R2, R22, R13, R20 ;  /* 0x0000000d16027224 */ /* 0x000fe200078e0214 */
[----:B------:R-:W-:-:S02]  /*0280*/  LEA R5, R20, R0, 0x3 ;  /* 0x0000000014057211 */ /* 0x000fc400078e18ff */
[----:B------:R-:W-:-:S04]  /*0290*/  IADD3 R0, PT, PT, R13, 0x1f, RZ ;  /* 0x0000001f0d007810 */ /* 0x000fc80007ffe0ff */
[----:B------:R-:W-:-:S04]  /*02a0*/  SHF.R.U32.HI R0, RZ, 0x5, R0 ;  /* 0x00000005ff007819 */ /* 0x000fc80000011600 */
[----:B-12---:R-:W-:-:S07]  /*02b0*/  IADD3 R0, PT, PT, -R0, RZ, RZ ;  /* 0x000000ff00007210 */ /* 0x006fce0007ffe1ff */
.L_x_1:
[----:B------:R-:W0:Y:S01]  /*02c0*/  LDC R10, c[0x0][0x39c] ;  /* 0x0000e700ff0a7b82 */ /* 0x000e220000000800 */
[----:B------:R-:W-:Y:S01]  /*02d0*/  ISETP.GE.AND P3, PT, R20, UR7, PT ;  /* 0x0000000714007c0c */ /* 0x000fe2000bf66270 */
[----:B------:R-:W-:Y:S01]  /*02e0*/  HFMA2 R27, -RZ, RZ, 0, 0 ;  /* 0x00000000ff1b7431 */ /* 0x000fe200000001ff */
[----:B------:R-:W-:Y:S02]  /*02f0*/  IADD3 R13, PT, PT, R21, 0x1, RZ ;  /* 0x00000001150d7810 */ /* 0x000fe40007ffe0ff */
[----:B------:R-:W-:Y:S02]  /*0300*/  ISETP.GE.OR P3, PT, R22, UR6, P3 ;  /* 0x0000000616007c0c */ /* 0x000fe40009f66670 */
[----:B------:R-:W-:Y:S02]  /*0310*/  ISETP.GE.AND P4, PT, R20, UR7, PT ;  /* 0x0000000714007c0c */ /* 0x000fe4000bf86270 */
[----:B------:R-:W-:-:S04]  /*0320*/  IADD3 R12, PT, PT, R22, 0x1, RZ ;  /* 0x00000001160c7810 */ /* 0x000fc80007ffe0ff */
[----:B------:R-:W-:-:S05]  /*0330*/  ISETP.LT.AND P4, PT, R12, UR6, !P4 ;  /* 0x000000060c007c0c */ /* 0x000fca000e781270 */
[----:B------:R-:W1:Y:S01]  /*0340*/  @!P3 LDC.64 R14, c[0x0][0x380] ;  /* 0x0000e000ff0ebb82 */ /* 0x000e620000000a00 */
[-C--:B0-----:R-:W-:Y:S02]  /*0350*/  ISETP.GE.AND P2, PT, R21, R10.reuse, PT ;  /* 0x0000000a1500720c */ /* 0x081fe40003f46270 */
[----:B------:R-:W-:Y:S02]  /*0360*/  ISETP.GE.AND P1, PT, R13, R10, PT ;  /* 0x0000000a0d00720c */ /* 0x000fe40003f26270 */
[C---:B------:R-:W-:Y:S02]  /*0370*/  ISETP.GE.OR P2, PT, R11.reuse, UR7, P2 ;  /* 0x000000070b007c0c */ /* 0x040fe40009746670 */
[----:B------:R-:W-:-:S11]  /*0380*/  ISETP.LT.AND P1, PT, R11, UR7, !P1 ;  /* 0x000000070b007c0c */ /* 0x000fd6000cf21270 */
[----:B------:R-:W0:Y:S01]  /*0390*/  @!P2 LDC.64 R16, c[0x0][0x388] ;  /* 0x0000e200ff10ab82 */ /* 0x000e220000000a00 */
[----:B-1----:R-:W-:-:S05]  /*03a0*/  @!P3 IMAD.WIDE.U32 R14, R2, 0x4, R14 ;  /* 0x00000004020eb825 */ /* 0x002fca00078e000e */
[----:B------:R1:W2:Y:S02]  /*03b0*/  @!P3 LDG.E R27, desc[UR4][R14.64] ;  /* 0x000000040e1bb981 */ /* 0x0002a4000c1e1900 */
[----:B------:R-:W3:Y:S08]  /*03c0*/  @P1 LDC.64 R12, c[0x0][0x388] ;  /* 0x0000e200ff0c1b82 */ /* 0x000ef00000000a00 */
[----:B-1----:R-:W1:Y:S01]  /*03d0*/  @P4 LDC.64 R14, c[0x0][0x380] ;  /* 0x0000e000ff0e4b82 */ /* 0x002e620000000a00 */
[----:B------:R-:W-:Y:S01]  /*03e0*/  MOV R24, RZ ;  /* 0x000000ff00187202 */ /* 0x000fe20000000f00 */
[----:B0-----:R-:W-:Y:S01]  /*03f0*/  @!P2 IMAD.WIDE R16, R3, 0x4, R16 ;  /* 0x000000040310a825 */ /* 0x001fe200078e0210 */
[----:B------:R-:W-:-:S04]  /*0400*/  @P1 SHF.R.S32.HI R28, RZ, 0x1f, R9 ;  /* 0x0000001fff1c1819 */ /* 0x000fc80000011409 */
[----:B------:R-:W4:Y:S01]  /*0410*/  @!P2 LDG.E R24, desc[UR4][R16.64] ;  /* 0x000000041018a981 */ /* 0x000f22000c1e1900 */
[----:B------:R-:W-:-:S04]  /*0420*/  @P1 IADD3 R23, P2, PT, R21, R9, RZ ;  /* 0x0000000915171210 */ /* 0x000fc80007f5e0ff */
[----:B------:R-:W-:Y:S02]  /*0430*/  @P1 LEA.HI.X.SX32 R29, R21, R28, 0x1, P2 ;  /* 0x0000001c151d1211 */ /* 0x000fe400010f0eff */
[----:B---3--:R-:W-:Y:S01]  /*0440*/  @P1 LEA R28, P2, R23, R12, 0x2 ;  /* 0x0000000c171c1211 */ /* 0x008fe200078410ff */
[----:B-1----:R-:W-:-:S03]  /*0450*/  @P4 IMAD.WIDE.U32 R14, R7, 0x4, R14 ;  /* 0x00000004070e4825 */ /* 0x002fc600078e000e */
[----:B------:R-:W-:-:S03]  /*0460*/  @P1 LEA.HI.X R29, R23, R13, R29, 0x2, P2 ;  /* 0x0000000d171d1211 */ /* 0x000fc600010f141d */
[----:B------:R-:W3:Y:S04]  /*0470*/  @P4 LDG.E R15, desc[UR4][R14.64] ;  /* 0x000000040e0f4981 */ /* 0x000ee8000c1e1900 */
[----:B------:R-:W5:Y:S04]  /*0480*/  @P1 LDG.E R28, desc[UR4][R28.64+0x4] ;  /* 0x000004041c1c1981 */ /* 0x000f68000c1e1900 */
[----:B------:R-:W-:Y:S04]  /*0490*/  @!P4 STS [R4+0x84], RZ ;  /* 0x000084ff0400c388 */ /* 0x000fe80000000800 */
[----:B--2---:R-:W-:Y:S04]  /*04a0*/  STS [R4], R27 ;  /* 0x0000001b04007388 */ /* 0x004fe80000000800 */
[----:B---3--:R-:W-:Y:S04]  /*04b0*/  @P4 STS [R4+0x84], R15 ;  /* 0x0000840f04004388 */ /* 0x008fe80000000800 */
[----:B------:R-:W-:Y:S04]  /*04c0*/  @!P1 STS [R5+0x4], RZ ;  /* 0x000004ff05009388 */ /* 0x000fe80000000800 */
[----:B----4-:R-:W-:Y:S04]  /*04d0*/  STS [R5], R24 ;  /* 0x0000001805007388 */ /* 0x010fe80000000800 */
[----:B-----5:R-:W-:Y:S01]  /*04e0*/  @P1 STS [R5+0x4], R28 ;  /* 0x0000041c05001388 */ /* 0x020fe20000000800 */
[----:B------:R-:W-:Y:S06]  /*04f0*/  BAR.SYNC.DEFER_BLOCKING 0x0 ;  /* 0x0000000000007b1d */ /* 0x000fec0000010000 */
[----:B------:R-:W-:Y:S04]  /*0500*/  LDS.64 R12, [R8] ;  /* 0x00000000080c7984 */ /* 0x000fe80000000a00 */
[----:B------:R-:W0:Y:S04]  /*0510*/  LDS.64 R16, [R6] ;  /* 0x0000000006107984 */ /* 0x000e280000000a00 */
[----:B------:R-:W1:Y:S04]  /*0520*/  LDS R29, [R8+0x84] ;  /* 0x00008400081d7984 */ /* 0x000e680000000800 */
[----:B------:R-:W2:Y:S04]  /*0530*/  LDS R24, [R6+0x88] ;  /* 0x0000880006187984 */ /* 0x000ea80000000800 */
[----:B------:R-:W3:Y:S04]  /*0540*/  LDS R23, [R6+0x84] ;  /* 0x0000840006177984 */ /* 0x000ee80000000800 */
[----:B------:R-:W4:Y:S01]  /*0550*/  LDS.64 R14, [R8+0x88] ;  /* 0x00008800080e7984 */ /* 0x000f220000000a00 */
[CC--:B0-----:R-:W-:Y:S01]  /*0560*/  FFMA R28, R12.reuse, R16.reuse, R25 ;  /* 0x000000100c1c7223 */ /* 0x0c1fe20000000019 */
[-C--:B------:R-:W-:Y:S01]  /*0570*/  FFMA R12, R12, R17.reuse, R26 ;  /* 0x000000110c0c7223 */ /* 0x080fe2000000001a */
[C---:B-1----:R-:W-:Y:S01]  /*0580*/  FFMA R25, R29.reuse, R16, R19 ;  /* 0x000000101d197223 */ /* 0x042fe20000000013 */
[----:B------:R-:W-:-:S02]  /*0590*/  FFMA R29, R29, R17, R18 ;  /* 0x000000111d1d7223 */ /* 0x000fc40000000012 */
[----:B------:R-:W-:Y:S04]  /*05a0*/  LDS.64 R16, [R8+0x8] ;  /* 0x0000080008107984 */ /* 0x000fe80000000a00 */
[----:B------:R-:W0:Y:S01]  /*05b0*/  LDS.64 R18, [R6+0x108] ;  /* 0x0001080006127984 */ /* 0x000e220000000a00 */
[-C--:B--2---:R-:W-:Y:S01]  /*05c0*/  FFMA R12, R24, R13.reuse, R12 ;  /* 0x0000000d180c7223 */ /* 0x084fe2000000000c */
[----:B---3--:R-:W-:Y:S01]  /*05d0*/  FFMA R27, R23, R13, R28 ;  /* 0x0000000d171b7223 */ /* 0x008fe2000000001c */
[C---:B----4-:R-:W-:Y:S01]  /*05e0*/  FFMA R25, R14.reuse, R23, R25 ;  /* 0x000000170e197223 */ /* 0x050fe20000000019 */
[----:B------:R-:W-:Y:S01]  /*05f0*/  FFMA R24, R14, R24, R29 ;  /* 0x000000180e187223 */ /* 0x000fe2000000001d */
[----:B------:R-:W1:Y:S04]  /*0600*/  LDS R23, [R6+0x190] ;  /* 0x0001900006177984 */ /* 0x000e680000000800 */
[----:B------:R-:W2:Y:S01]  /*0610*/  LDS R14, [R6+0x18c] ;  /* 0x00018c00060e7984 */ /* 0x000ea20000000800 */
[C---:B0-----:R-:W-:Y:S01]  /*0620*/  FFMA R27, R16.reuse, R18, R27 ;  /* 0x00000012101b7223 */ /* 0x041fe2000000001b */
[----:B------:R-:W-:-:S02]  /*0630*/  FFMA R16, R16, R19, R12 ;  /* 0x0000001310107223 */ /* 0x000fc4000000000c */
[----:B------:R-:W0:Y:S01]  /*0640*/  LDS.64 R12, [R8+0x90] ;  /* 0x00009000080c7984 */ /* 0x000e220000000a00 */
[----:B------:R-:W-:Y:S01]  /*0650*/  FFMA R25, R18, R15, R25 ;  /* 0x0000000f12197223 */ /* 0x000fe20000000019 */
[----:B------:R-:W-:Y:S01]  /*0660*/  FFMA R26, R15, R19, R24 ;  /* 0x000000130f1a7223 */ /* 0x000fe20000000018 */
[-C--:B-1----:R-:W-:Y:S01]  /*0670*/  FFMA R24, R23, R17.reuse, R16 ;  /* 0x0000001117187223 */ /* 0x082fe20000000010 */
[----:B------:R-:W-:Y:S01]  /*0680*/  LDS.64 R18, [R6+0x210] ;  /* 0x0002100006127984 */ /* 0x000fe20000000a00 */
[----:B--2---:R-:W-:-:S03]  /*0690*/  FFMA R15, R14, R17, R27 ;  /* 0x000000110e0f7223 */ /* 0x004fc6000000001b */
[----:B------:R-:W1:Y:S01]  /*06a0*/  LDS.64 R16, [R8+0x10] ;  /* 0x0000100008107984 */ /* 0x000e620000000a00 */
[C---:B0-----:R-:W-:Y:S01]  /*06b0*/  FFMA R25, R12.reuse, R14, R25 ;  /* 0x0000000e0c197223 */ /* 0x041fe20000000019 */
[----:B------:R-:W-:Y:S02]  /*06c0*/  FFMA R26, R12, R23, R26 ;  /* 0x000000170c1a7223 */ /* 0x000fe4000000001a */
[----:B------:R-:W0:Y:S04]  /*06d0*/  LDS R12, [R6+0x294] ;  /* 0x00029400060c7984 */ /* 0x000e280000000800 */
[----:B------:R-:W2:Y:S01]  /*06e0*/  LDS R23, [R6+0x298] ;  /* 0x0002980006177984 */ /* 0x000ea20000000800 */
[----:B-1----:R-:W-:-:S03]  /*06f0*/  FFMA R27, R16, R18, R15 ;  /* 0x00000012101b7223 */ /* 0x002fc6000000000f */
[----:B------:R-:W1:Y:S01]  /*0700*/  LDS.64 R14, [R8+0x98] ;  /* 0x00009800080e7984 */ /* 0x000e620000000a00 */
[----:B------:R-:W-:Y:S01]  /*0710*/  FFMA R24, R16, R19, R24 ;  /* 0x0000001310187223 */ /* 0x000fe20000000018 */
[----:B------:R-:W-:Y:S01]  /*0720*/  FFMA R25, R18, R13, R25 ;  /* 0x0000000d12197223 */ /* 0x000fe20000000019 */
[----:B------:R-:W-:Y:S02]  /*0730*/  FFMA R26, R13, R19, R26 ;  /* 0x000000130d1a7223 */ /* 0x000fe4000000001a */
[----:B------:R-:W3:Y:S01]  /*0740*/  LDS.64 R18, [R6+0x318] ;  /* 0x0003180006127984 */ /* 0x000ee20000000a00 */
[-C--:B0-----:R-:W-:Y:S01]  /*0750*/  FFMA R13, R12, R17.reuse, R27 ;  /* 0x000000110c0d7223 */ /* 0x081fe2000000001b */
[----:B--2---:R-:W-:Y:S02]  /*0760*/  FFMA R24, R23, R17, R24 ;  /* 0x0000001117187223 */ /* 0x004fe40000000018 */
[----:B------:R-:W0:Y:S01]  /*0770*/  LDS.64 R16, [R8+0x18] ;  /* 0x0000180008107984 */ /* 0x000e220000000a00 */
[C---:B-1----:R-:W-:Y:S01]  /*0780*/  FFMA R25, R14.reuse, R12, R25 ;  /* 0x0000000c0e197223 */ /* 0x042fe20000000019 */
[----:B------:R-:W-:-:S02]  /*0790*/  FFMA R26, R14, R23, R26 ;  /* 0x000000170e1a7223 */ /* 0x000fc4000000001a */
[----:B------:R-:W1:Y:S04]  /*07a0*/  LDS R14, [R6+0x39c] ;  /* 0x00039c00060e7984 */ /* 0x000e680000000800 */
[----:B------:R-:W2:Y:S01]  /*07b0*/  LDS R23, [R6+0x3a0] ;  /* 0x0003a00006177984 */ /* 0x000ea20000000800 */
[----:B---3--:R-:W-:Y:S01]  /*07c0*/  FFMA R25, R18, R15, R25 ;  /* 0x0000000f12197223 */ /* 0x008fe20000000019 */
[-C--:B------:R-:W-:Y:S01]  /*07d0*/  FFMA R26, R15, R19.reuse, R26 ;  /* 0x000000130f1a7223 */ /* 0x080fe2000000001a */
[C---:B0-----:R-:W-:Y:S01]  /*07e0*/  FFMA R27, R16.reuse, R18, R13 ;  /* 0x00000012101b7223 */ /* 0x041fe2000000000d */
[----:B------:R-:W-:Y:S01]  /*07f0*/  FFMA R24, R16, R19, R24 ;  /* 0x0000001310187223 */ /* 0x000fe20000000018 */
[----:B------:R-:W0:Y:S02]  /*0800*/  LDS.64 R12, [R8+0xa0] ;  /* 0x0000a000080c7984 */ /* 0x000e240000000a00 */
[----:B-1----:R-:W-:-:S02]  /*0810*/  FFMA R15, R14, R17, R27 ;  /* 0x000000110e0f7223 */ /* 0x002fc4000000001b */
        /* <DEDUP_REMOVED lines=102> */
[----:B------:R-:W0:Y:S04]  /*0e80*/  LDS.64 R12, [R8+0xe0] ;  /* 0x0000e000080c7984 */ /* 0x000e280000000a00 */
[----:B------:R-:W-:Y:S01]  /*0e90*/  LDS.64 R18, [R6+0xc60] ;  /* 0x000c600006127984 */ /* 0x000fe20000000a00 */
[-C--:B-1----:R-:W-:Y:S01]  /*0ea0*/  FFMA R15, R14, R17.reuse, R27 ;  /* 0x000000110e0f7223 */ /* 0x082fe2000000001b */
[----:B--2---:R-:W-:-:S02]  /*0eb0*/  FFMA R24, R23, R17, R24 ;  /* 0x0000001117187223 */ /* 0x004fc40000000018 */
        /* <DEDUP_REMOVED lines=19> */
[C---:B0-----:R-:W-:Y:S01]  /*0ff0*/  FFMA R27, R16.reuse, R18, R13 ;  /* 0x00000012101b7223 */ /* 0x041fe2000000000d */
[-C--:B------:R-:W-:Y:S01]  /*1000*/  FFMA R16, R16, R19.reuse, R26 ;  /* 0x0000001310107223 */ /* 0x080fe2000000001a */
[----:B------:R-:W0:Y:S01]  /*1010*/  LDS.64 R12, [R8+0xf0] ;  /* 0x0000f000080c7984 */ /* 0x000e220000000a00 */
[----:B------:R-:W-:-:S03]  /*1020*/  FFMA R26, R15, R19, R14 ;  /* 0x000000130f1a7223 */ /* 0x000fc6000000000e */
[----:B------:R-:W-:Y:S01]  /*1030*/  LDS.64 R14, [R8+0x70] ;  /* 0x00007000080e7984 */ /* 0x000fe20000000a00 */
[-C--:B-1----:R-:W-:Y:S01]  /*1040*/  FFMA R19, R24, R17.reuse, R27 ;  /* 0x0000001118137223 */ /* 0x082fe2000000001b */
[----:B--2---:R-:W-:Y:S02]  /*1050*/  FFMA R18, R23, R17, R16 ;  /* 0x0000001117127223 */ /* 0x004fe40000000010 */
[----:B------:R-:W1:Y:S01]  /*1060*/  LDS.64 R16, [R6+0xe70] ;  /* 0x000e700006107984 */ /* 0x000e620000000a00 */
[C---:B0-----:R-:W-:Y:S01]  /*1070*/  FFMA R25, R12.reuse, R24, R25 ;  /* 0x000000180c197223 */ /* 0x041fe20000000019 */
[----:B------:R-:W-:Y:S02]  /*1080*/  FFMA R26, R12, R23, R26 ;  /* 0x000000170c1a7223 */ /* 0x000fe4000000001a */
[----:B------:R-:W0:Y:S04]  /*1090*/  LDS R24, [R6+0xef8] ;  /* 0x000ef80006187984 */ /* 0x000e280000000800 */
[----:B------:R-:W2:Y:S01]  /*10a0*/  LDS R23, [R6+0xef4] ;  /* 0x000ef40006177984 */ /* 0x000ea20000000800 */
[C---:B-1----:R-:W-:Y:S01]  /*10b0*/  FFMA R12, R14.reuse, R16, R19 ;  /* 0x000000100e0c7223 */ /* 0x042fe20000000013 */
[----:B------:R-:W-:-:S02]  /*10c0*/  FFMA R29, R14, R17, R18 ;  /* 0x000000110e1d7223 */ /* 0x000fc40000000012 */
[----:B------:R-:W1:Y:S01]  /*10d0*/  LDS.64 R18, [R8+0xf8] ;  /* 0x0000f80008127984 */ /* 0x000e620000000a00 */
[----:B------:R-:W-:Y:S01]  /*10e0*/  FFMA R25, R16, R13, R25 ;  /* 0x0000000d10197223 */ /* 0x000fe20000000019 */
[----:B------:R-:W-:Y:S01]  /*10f0*/  FFMA R27, R13, R17, R26 ;  /* 0x000000110d1b7223 */ /* 0x000fe2000000001a */
[-C--:B0-----:R-:W-:Y:S01]  /*1100*/  FFMA R16, R24, R15.reuse, R29 ;  /* 0x0000000f18107223 */ /* 0x081fe2000000001d */
[----:B--2---:R-:W-:Y:S02]  /*1110*/  FFMA R17, R23, R15, R12 ;  /* 0x0000000f17117223 */ /* 0x004fe4000000000c */
[----:B------:R-:W0:Y:S04]  /*1120*/  LDS.64 R14, [R6+0xf78] ;  /* 0x000f7800060e7984 */ /* 0x000e280000000a00 */
[----:B------:R-:W2:Y:S01]  /*1130*/  LDS.64 R12, [R8+0x78] ;  /* 0x00007800080c7984 */ /* 0x000ea20000000a00 */
[C---:B-1----:R-:W-:Y:S01]  /*1140*/  FFMA R25, R18.reuse, R23, R25 ;  /* 0x0000001712197223 */ /* 0x042fe20000000019 */
[----:B------:R-:W-:-:S02]  /*1150*/  FFMA R26, R18, R24, R27 ;  /* 0x00000018121a7223 */ /* 0x000fc4000000001b */
[----:B------:R-:W1:Y:S04]  /*1160*/  LDS R23, [R6+0x1000] ;  /* 0x0010000006177984 */ /* 0x000e680000000800 */
[----:B------:R-:W3:Y:S04]  /*1170*/  LDS R24, [R6+0xffc] ;  /* 0x000ffc0006187984 */ /* 0x000ee80000000800 */
[----:B------:R-:W4:Y:S01]  /*1180*/  LDS R18, [R8+0x100] ;  /* 0x0001000008127984 */ /* 0x000f220000000800 */
[----:B------:R-:W-:-:S04]  /*1190*/  IADD3 R0, PT, PT, R0, 0x1, RZ ;  /* 0x0000000100007810 */ /* 0x000fc80007ffe0ff */
[----:B------:R-:W-:Y:S02]  /*11a0*/  ISETP.NE.AND P1, PT, R0, RZ, PT ;  /* 0x000000ff0000720c */ /* 0x000fe40003f25270 */
[C---:B------:R-:W-:Y:S02]  /*11b0*/  LEA R9, R10.reuse, R9, 0x5 ;  /* 0x000000090a097211 */ /* 0x040fe400078e28ff */
[----:B------:R-:W-:Y:S02]  /*11c0*/  LEA R3, R10, R3, 0x5 ;  /* 0x000000030a037211 */ /* 0x000fe400078e28ff */
[----:B------:R-:W-:Y:S02]  /*11d0*/  IADD3 R20, PT, PT, R20, 0x20, RZ ;  /* 0x0000002014147810 */ /* 0x000fe40007ffe0ff */
[----:B------:R-:W-:Y:S02]  /*11e0*/  IADD3 R11, PT, PT, R11, 0x20, RZ ;  /* 0x000000200b0b7810 */ /* 0x000fe40007ffe0ff */
[----:B------:R-:W-:-:S02]  /*11f0*/  IADD3 R2, PT, PT, R2, 0x20, RZ ;  /* 0x0000002002027810 */ /* 0x000fc40007ffe0ff */
[----:B------:R-:W-:Y:S01]  /*1200*/  IADD3 R7, PT, PT, R7, 0x20, RZ ;  /* 0x0000002007077810 */ /* 0x000fe20007ffe0ff */
[----:B0-----:R-:W-:Y:S01]  /*1210*/  FFMA R27, R14, R19, R25 ;  /* 0x000000130e1b7223 */ /* 0x001fe20000000019 */
[-C--:B------:R-:W-:Y:S01]  /*1220*/  FFMA R10, R19, R15.reuse, R26 ;  /* 0x0000000f130a7223 */ /* 0x080fe2000000001a */
[C---:B--2---:R-:W-:Y:S01]  /*1230*/  FFMA R17, R12.reuse, R14, R17 ;  /* 0x0000000e0c117223 */ /* 0x044fe20000000011 */
[----:B------:R-:W-:-:S04]  /*1240*/  FFMA R16, R12, R15, R16 ;  /* 0x0000000f0c107223 */ /* 0x000fc80000000010 */
[-C--:B-1----:R-:W-:Y:S01]  /*1250*/  FFMA R26, R23, R13.reuse, R16 ;  /* 0x0000000d171a7223 */ /* 0x082fe20000000010 */
[----:B---3--:R-:W-:Y:S01]  /*1260*/  FFMA R25, R24, R13, R17 ;  /* 0x0000000d18197223 */ /* 0x008fe20000000011 */
[C---:B----4-:R-:W-:Y:S01]  /*1270*/  FFMA R19, R18.reuse, R24, R27 ;  /* 0x0000001812137223 */ /* 0x050fe2000000001b */
[----:B------:R-:W-:Y:S01]  /*1280*/  FFMA R18, R18, R23, R10 ;  /* 0x0000001712127223 */ /* 0x000fe2000000000a */
[----:B------:R-:W-:Y:S06]  /*1290*/  BAR.SYNC.DEFER_BLOCKING 0x0 ;  /* 0x0000000000007b1d */ /* 0x000fec0000010000 */
[----:B------:R-:W-:Y:S05]  /*12a0*/  @P1 BRA `(.L_x_1) ;  /* 0xfffffff000041947 */ /* 0x000fea000383ffff */
.L_x_0:
[C---:B------:R-:W-:Y:S01]  /*12b0*/  ISETP.GE.OR P2, PT, R22.reuse, UR8, P0 ;  /* 0x0000000816007c0c */ /* 0x040fe20008746670 */
[----:B------:R-:W-:Y:S01]  /*12c0*/  BSSY.RECONVERGENT B0, `(.L_x_2) ;  /* 0x0000017000007945 */ /* 0x000fe20003800200 */
[----:B------:R-:W-:Y:S02]  /*12d0*/  IADD3 R6, PT, PT, R22, 0x1, RZ ;  /* 0x0000000116067810 */ /* 0x000fe40007ffe0ff */
[----:B------:R-:W-:Y:S02]  /*12e0*/  IADD3 R0, PT, PT, R21, 0x1, RZ ;  /* 0x0000000115007810 */ /* 0x000fe40007ffe0ff */
[----:B------:R-:W-:Y:S02]  /*12f0*/  ISETP.GE.OR P0, PT, R6, UR8, P0 ;  /* 0x0000000806007c0c */ /* 0x000fe40008706670 */
[----:B------:R-:W-:-:S04]  /*1300*/  ISETP.GE.AND P1, PT, R0, UR9, PT ;  /* 0x0000000900007c0c */ /* 0x000fc8000bf26270 */
[C---:B------:R-:W-:Y:S01]  /*1310*/  ISETP.GE.OR P3, PT, R22.reuse, UR8, P1 ;  /* 0x0000000816007c0c */ /* 0x040fe20008f66670 */
[----:B------:R-:W0:Y:S01]  /*1320*/  @!P2 LDC.64 R2, c[0x0][0x390] ;  /* 0x0000e400ff02ab82 */ /* 0x000e220000000a00 */
[----:B------:R-:W-:Y:S01]  /*1330*/  @!P2 IMAD R7, R22, UR9, R21 ;  /* 0x000000091607ac24 */ /* 0x000fe2000f8e0215 */
[----:B------:R-:W-:-:S06]  /*1340*/  ISETP.GE.OR P1, PT, R6, UR8, P1 ;  /* 0x0000000806007c0c */ /* 0x000fcc0008f26670 */
[----:B------:R-:W1:Y:S01]  /*1350*/  @!P0 LDC.64 R4, c[0x0][0x390] ;  /* 0x0000e400ff048b82 */ /* 0x000e620000000a00 */
[----:B0-----:R-:W-:-:S04]  /*1360*/  @!P2 IMAD.WIDE R2, R7, 0x4, R2 ;  /* 0x000000040702a825 */ /* 0x001fc800078e0202 */
[----:B------:R-:W-:Y:S01]  /*1370*/  @!P0 IMAD R7, R6, UR9, R21 ;  /* 0x0000000906078c24 */ /* 0x000fe2000f8e0215 */
[----:B------:R0:W-:Y:S03]  /*1380*/  @!P2 STG.E desc[UR4][R2.64], R25 ;  /* 0x000000190200a986 */ /* 0x0001e6000c101904 */
[----:B-1----:R-:W-:Y:S01]  /*1390*/  @!P0 IMAD.WIDE R4, R7, 0x4, R4 ;  /* 0x0000000407048825 */ /* 0x002fe200078e0204 */
[----:B------:R-:W-:Y:S06]  /*13a0*/  @P3 BRA `(.L_x_3) ;  /* 0x0000000000203947 */ /* 0x000fec0003800000 */
[----:B------:R-:W1:Y:S01]  /*13b0*/  LDCU.64 UR6, c[0x0][0x390] ;  /* 0x00007200ff0677ac */ /* 0x000e620008000a00 */
[----:B------:R-:W-:-:S05]  /*13c0*/  IMAD R22, R22, UR9, RZ ;  /* 0x0000000916167c24 */ /* 0x000fca000f8e02ff */
[----:B------:R-:W-:Y:S02]  /*13d0*/  SHF.R.S32.HI R0, RZ, 0x1f, R22 ;  /* 0x0000001fff007819 */ /* 0x000fe40000011416 */
[----:B------:R-:W-:-:S04]  /*13e0*/  IADD3 R22, P2, PT, R21, R22, RZ ;  /* 0x0000001615167210 */ /* 0x000fc80007f5e0ff */
[----:B0-----:R-:W-:Y:S02]  /*13f0*/  LEA.HI.X.SX32 R3, R21, R0, 0x1, P2 ;  /* 0x0000000015037211 */ /* 0x001fe400010f0eff */
[----:B-1----:R-:W-:-:S04]  /*1400*/  LEA R2, P2, R22, UR6, 0x2 ;  /* 0x0000000616027c11 */ /* 0x002fc8000f8410ff */
[----:B------:R-:W-:-:S05]  /*1410*/  LEA.HI.X R3, R22, UR7, R3, 0x2, P2 ;  /* 0x0000000716037c11 */ /* 0x000fca00090f1403 */
[----:B------:R1:W-:Y:S04]  /*1420*/  STG.E desc[UR4][R2.64+0x4], R26 ;  /* 0x0000041a02007986 */ /* 0x0003e8000c101904 */
.L_x_3:
[----:B------:R-:W-:Y:S05]  /*1430*/  BSYNC.RECONVERGENT B0 ;  /* 0x0000000000007941 */ /* 0x000fea0003800200 */
.L_x_2:
[----:B------:R2:W-:Y:S01]  /*1440*/  @!P0 STG.E desc[UR4][R4.64], R19 ;  /* 0x0000001304008986 */ /* 0x0005e2000c101904 */
[----:B------:R-:W-:Y:S05]  /*1450*/  @P1 EXIT ;  /* 0x000000000000194d */ /* 0x000fea0003800000 */
[----:B------:R-:W3:Y:S01]  /*1460*/  LDCU.64 UR6, c[0x0][0x390] ;  /* 0x00007200ff0677ac */ /* 0x000ee20008000a00 */
[----:B------:R-:W-:-:S05]  /*1470*/  IMAD R0, R6, UR9, RZ ;  /* 0x0000000906007c24 */ /* 0x000fca000f8e02ff */
[----:B01----:R-:W-:Y:S02]  /*1480*/  SHF.R.S32.HI R2, RZ, 0x1f, R0 ;  /* 0x0000001fff027819 */ /* 0x003fe40000011400 */
[----:B------:R-:W-:-:S04]  /*1490*/  IADD3 R0, P0, PT, R21, R0, RZ ;  /* 0x0000000015007210 */ /* 0x000fc80007f1e0ff */
[----:B------:R-:W-:Y:S02]  /*14a0*/  LEA.HI.X.SX32 R21, R21, R2, 0x1, P0 ;  /* 0x0000000215157211 */ /* 0x000fe400000f0eff */
[----:B---3--:R-:W-:-:S04]  /*14b0*/  LEA R2, P0, R0, UR6, 0x2 ;  /* 0x0000000600027c11 */ /* 0x008fc8000f8010ff */
[----:B------:R-:W-:-:S05]  /*14c0*/  LEA.HI.X R3, R0, UR7, R21, 0x2, P0 ;  /* 0x0000000700037c11 */ /* 0x000fca00080f1415 */
[----:B------:R-:W-:Y:S01]  /*14d0*/  STG.E desc[UR4][R2.64+0x4], R18 ;  /* 0x0000041202007986 */ /* 0x000fe2000c101904 */
[----:B------:R-:W-:Y:S05]  /*14e0*/  EXIT ;  /* 0x000000000000794d */ /* 0x000fea0003800000 */
.L_x_4:
[----:B------:R-:W-:-:S00]  /*14f0*/  BRA `(.L_x_4) ;  /* 0xfffffffc00fc7947 */ /* 0x000fc0000383ffff */
[----:B------:R-:W-:-:S00]  /*1500*/  NOP ;  /* 0x0000000000007918 */ /* 0x000fc00000000000 */
[----:B------:R-:W-:-:S00]  /*1510*/  NOP ;  /* 0x0000000000007918 */ /* 0x000fc00000000000 */
[----:B------:R-:W-:-:S00]  /*1520*/  NOP ;  /* 0x0000000000007918 */ /* 0x000fc00000000000 */
[----:B------:R-:W-:-:S00]  /*1530*/  NOP ;  /* 0x0000000000007918 */ /* 0x000fc00000000000 */
[----:B------:R-:W-:-:S00]  /*1540*/  NOP ;  /* 0x0000000000007918 */ /* 0x000fc00000000000 */
[----:B------:R-:W-:-:S00]  /*1550*/  NOP ;  /* 0x0000000000007918 */ /* 0x000fc00000000000 */
[----:B------:R-:W-:-:S00]  /*1560*/  NOP ;  /* 0x0000000000007918 */ /* 0x000fc00000000000 */
[----:B------:R-:W-:-:S00]  /*1570*/  NOP ;  /* 0x0000000000007918 */ /* 0x000fc00000000000 */
.L_x_24:


//--------------------- .text._Z14matMul1DTilingPKfS0_Pfiii --------------------------
	.section	.text._Z14matMul1DTilingPKfS0_Pfiii,"ax",@progbits
	.align	128
        .global         _Z14matMul1DTilingPKfS0_Pfiii
        .type           _Z14matMul1DTilingPKfS0_Pfiii,@function
        .size           _Z14matMul1DTilingPKfS0_Pfiii,(.L_x_25 - _Z14matMul1DTilingPKfS0_Pfiii)
        .other          _Z14matMul1DTilingPKfS0_Pfiii,@"STO_CUDA_ENTRY STV_DEFAULT"
_Z14matMul1DTilingPKfS0_Pfiii:
.text._Z14matMul1DTilingPKfS0_Pfiii:
[----:B------:R-:W-:Y:S01]  /*0000*/  LDC R1, c[0x0][0x37c] ;  /* 0x0000df00ff017b82 */ /* 0x000fe20000000800 */
[----:B------:R-:W0:Y:S01]  /*0010*/  S2R R16, SR_TID.X ;  /* 0x0000000000107919 */ /* 0x000e220000002100 */
[----:B------:R-:W1:Y:S01]  /*0020*/  LDCU UR5, c[0x0][0x3a0] ;  /* 0x00007400ff0577ac */ /* 0x000e620008000800 */
[----:B------:R-:W-:Y:S01]  /*0030*/  HFMA2 R20, -RZ, RZ, 0, 0 ;  /* 0x00000000ff147431 */ /* 0x000fe200000001ff */
[----:B------:R-:W-:Y:S01]  /*0040*/  CS2R R22, SRZ ;  /* 0x0000000000167805 */ /* 0x000fe2000001ff00 */
[----:B------:R-:W2:Y:S01]  /*0050*/  S2R R19, SR_TID.Y ;  /* 0x0000000000137919 */ /* 0x000ea20000002200 */
[----:B------:R-:W-:Y:S01]  /*0060*/  MOV R25, RZ ;  /* 0x000000ff00197202 */ /* 0x000fe20000000f00 */
[----:B------:R-:W3:Y:S01]  /*0070*/  LDCU.64 UR6, c[0x0][0x358] ;  /* 0x00006b00ff0677ac */ /* 0x000ee20008000a00 */
[----:B------:R-:W2:Y:S01]  /*0080*/  S2R R0, SR_CTAID.Y ;  /* 0x0000000000007919 */ /* 0x000ea20000002600 */
[----:B------:R-:W4:Y:S01]  /*0090*/  S2R R8, SR_CTAID.X ;  /* 0x0000000000087919 */ /* 0x000f220000002500 */
[----:B-1----:R-:W-:Y:S01]  /*00a0*/  UISETP.GE.AND UP0, UPT, UR5, 0x1, UPT ;  /* 0x000000010500788c */ /* 0x002fe2000bf06270 */
[----:B0-----:R-:W-:-:S02]  /*00b0*/  SHF.L.U32 R3, R16, 0x2, RZ ;  /* 0x0000000210037819 */ /* 0x001fc400000006ff */
[----:B--2---:R-:W-:Y:S02]  /*00c0*/  LEA R21, R0, R19, 0x5 ;  /* 0x0000001300157211 */ /* 0x004fe400078e28ff */
[----:B----4-:R-:W-:-:S04]  /*00d0*/  LEA R18, R8, R3, 0x5 ;  /* 0x0000000308127211 */ /* 0x010fc800078e28ff */
[----:B---3--:R-:W-:Y:S05]  /*00e0*/  BRA.U !UP0, `(.L_x_5) ;  /* 0x00000011086c7547 */ /* 0x008fea000b800000 */
[----:B------:R-:W0:Y:S01]  /*00f0*/  S2R R5, SR_CgaCtaId ;  /* 0x0000000000057919 */ /* 0x000e220000008800 */
[----:B------:R-:W1:Y:S01]  /*0100*/  LDCU UR8, c[0x0][0x39c] ;  /* 0x00007380ff0877ac */ /* 0x000e620008000800 */
[----:B------:R-:W2:Y:S01]  /*0110*/  LDC R0, c[0x0][0x39c] ;  /* 0x0000e700ff007b82 */ /* 0x000ea20000000800 */
[----:B------:R-:W-:Y:S01]  /*0120*/  MOV R2, 0x400 ;  /* 0x0000040000027802 */ /* 0x000fe20000000f00 */
[----:B------:R-:W-:Y:S01]  /*0130*/  UIADD3 UR4, UPT, UPT, UR5, 0x1f, URZ ;  /* 0x0000001f05047890 */ /* 0x000fe2000fffe0ff */
[----:B------:R-:W-:Y:S01]  /*0140*/  MOV R22, RZ ;  /* 0x000000ff00167202 */ /* 0x000fe20000000f00 */
[----:B------:R-:W3:Y:S01]  /*0150*/  LDCU UR12, c[0x0][0x3a0] ;  /* 0x00007400ff0c77ac */ /* 0x000ee20008000800 */
[----:B------:R-:W-:Y:S01]  /*0160*/  IADD3 R4, PT, PT, R2, 0x1080, RZ ;  /* 0x0000108002047810 */ /* 0x000fe20007ffe0ff */
[----:B------:R-:W-:Y:S01]  /*0170*/  USHF.R.U32.HI UR4, URZ, 0x5, UR4 ;  /* 0x00000005ff047899 */ /* 0x000fe20008011604 */
[----:B------:R-:W4:Y:S01]  /*0180*/  LDCU UR9, c[0x0][0x398] ;  /* 0x00007300ff0977ac */ /* 0x000f220008000800 */
[----:B------:R-:W0:Y:S01]  /*0190*/  LDCU.64 UR10, c[0x0][0x388] ;  /* 0x00007100ff0a77ac */ /* 0x000e220008000a00 */
[----:B-1----:R-:W-:Y:S01]  /*01a0*/  IMAD R17, R19, UR8, RZ ;  /* 0x0000000813117c24 */ /* 0x002fe2000f8e02ff */
[----:B------:R-:W-:Y:S01]  /*01b0*/  UIADD3 UR4, UPT, UPT, -UR4, URZ, URZ ;  /* 0x000000ff04047290 */ /* 0x000fe2000fffe1ff */
[----:B0-----:R-:W-:-:S02]  /*01c0*/  LEA R2, R5, R2, 0x18 ;  /* 0x0000000205027211 */ /* 0x001fc400078ec0ff */
[----:B------:R-:W-:Y:S01]  /*01d0*/  LEA R4, R5, R4, 0x18 ;  /* 0x0000000405047211 */ /* 0x000fe200078ec0ff */
[----:B------:R-:W-:Y:S02]  /*01e0*/  IMAD R5, R21, UR5, R16 ;  /* 0x0000000515057c24 */ /* 0x000fe4000f8e0210 */
[----:B------:R-:W-:Y:S01]  /*01f0*/  IMAD R2, R19, 0x84, R2 ;  /* 0x0000008413027824 */ /* 0x000fe200078e0202 */
[----:B------:R-:W-:Y:S02]  /*0200*/  LEA R6, R16, R4, 0x4 ;  /* 0x0000000410067211 */ /* 0x000fe400078e20ff */
[----:B------:R-:W-:-:S04]  /*0210*/  LEA R4, R8, R17, 0x5 ;  /* 0x0000001108047211 */ /* 0x000fc800078e28ff */
[C---:B------:R-:W-:Y:S02]  /*0220*/  IADD3 R7, PT, PT, R3.reuse, R4, RZ ;  /* 0x0000000403077210 */ /* 0x040fe40007ffe0ff */
[----:B------:R-:W-:Y:S01]  /*0230*/  IADD3 R4, PT, PT, R3, R2, RZ ;  /* 0x0000000203047210 */ /* 0x000fe20007ffe0ff */
[----:B---34-:R-:W-:-:S07]  /*0240*/  IMAD R3, R19, 0x84, R6 ;  /* 0x0000008413037824 */ /* 0x018fce00078e0206 */
.L_x_6:
[----:B------:R-:W-:Y:S02]  /*0250*/  ISETP.GE.AND P0, PT, R16, UR12, PT ;  /* 0x0000000c10007c0c */ /* 0x000fe4000bf06270 */
[C---:B--2---:R-:W-:Y:S02]  /*0260*/  ISETP.GE.AND P1, PT, R18.reuse, R0, PT ;  /* 0x000000001200720c */ /* 0x044fe40003f26270 */
[----:B------:R-:W-:Y:S02]  /*0270*/  ISETP.GE.OR P0, PT, R21, UR9, P0 ;  /* 0x0000000915007c0c */ /* 0x000fe40008706670 */
[C---:B------:R-:W-:Y:S02]  /*0280*/  ISETP.GE.OR P1, PT, R19.reuse, UR12, P1 ;  /* 0x0000000c13007c0c */ /* 0x040fe40008f26670 */
[----:B------:R-:W-:Y:S02]  /*0290*/  ISETP.GE.AND P2, PT, R19, UR12, PT ;  /* 0x0000000c13007c0c */ /* 0x000fe4000bf46270 */
[----:B------:R-:W-:-:S02]  /*02a0*/  IADD3 R11, PT, PT, R18, 0x1, RZ ;  /* 0x00000001120b7810 */ /* 0x000fc40007ffe0ff */
[C---:B------:R-:W-:Y:S02]  /*02b0*/  IADD3 R15, PT, PT, R18.reuse, 0x2, RZ ;  /* 0x00000002120f7810 */ /* 0x040fe40007ffe0ff */
[C---:B------:R-:W-:Y:S02]  /*02c0*/  IADD3 R27, PT, PT, R18.reuse, 0x3, RZ ;  /* 0x00000003121b7810 */ /* 0x040fe40007ffe0ff */
[-C--:B------:R-:W-:Y:S01]  /*02d0*/  ISETP.LT.AND P3, PT, R11, R0.reuse, !P2 ;  /* 0x000000000b00720c */ /* 0x080fe20005761270 */
[----:B------:R-:W0:Y:S01]  /*02e0*/  @!P0 LDC.64 R12, c[0x0][0x380] ;  /* 0x0000e000ff0c8b82 */ /* 0x000e220000000a00 */
[----:B------:R-:W-:Y:S02]  /*02f0*/  SHF.R.S32.HI R29, RZ, 0x1f, R17 ;  /* 0x0000001fff1d7819 */ /* 0x000fe40000011411 */
[C---:B------:R-:W-:Y:S02]  /*0300*/  IADD3 R11, P4, PT, R18.reuse, R17, RZ ;  /* 0x00000011120b7210 */ /* 0x040fe40007f9e0ff */
[-C--:B------:R-:W-:Y:S01]  /*0310*/  ISETP.LT.AND P5, PT, R15, R0.reuse, !P2 ;  /* 0x000000000f00720c */ /* 0x080fe200057a1270 */
[----:B------:R-:W-:Y:S01]  /*0320*/  HFMA2 R15, -RZ, RZ, 0, 0 ;  /* 0x00000000ff0f7431 */ /* 0x000fe200000001ff */
[----:B------:R-:W-:Y:S01]  /*0330*/  ISETP.LT.AND P2, PT, R27, R0, !P2 ;  /* 0x000000001b00720c */ /* 0x000fe20005741270 */
[----:B------:R-:W1:Y:S01]  /*0340*/  @!P1 LDC.64 R8, c[0x0][0x388] ;  /* 0x0000e200ff089b82 */ /* 0x000e620000000a00 */
[----:B------:R-:W-:-:S02]  /*0350*/  LEA.HI.X.SX32 R14, R18, R29, 0x1, P4 ;  /* 0x0000001d120e7211 */ /* 0x000fc400020f0eff */
[C---:B------:R-:W-:Y:S02]  /*0360*/  LEA R10, P4, R11.reuse, UR10, 0x2 ;  /* 0x0000000a0b0a7c11 */ /* 0x040fe4000f8810ff */
[----:B------:R-:W-:Y:S02]  /*0370*/  MOV R24, RZ ;  /* 0x000000ff00187202 */ /* 0x000fe40000000f00 */
[----:B------:R-:W-:-:S05]  /*0380*/  LEA.HI.X R11, R11, UR11, R14, 0x2, P4 ;  /* 0x0000000b0b0b7c11 */ /* 0x000fca000a0f140e */
[----:B------:R-:W2:Y:S01]  /*0390*/  @P3 LDG.E R27, desc[UR6][R10.64+0x4] ;  /* 0x000004060a1b3981 */ /* 0x000ea2000c1e1900 */
[----:B0-----:R-:W-:-:S03]  /*03a0*/  @!P0 IMAD.WIDE.U32 R12, R5, 0x4, R12 ;  /* 0x00000004050c8825 */ /* 0x001fc600078e000c */
[----:B------:R-:W3:Y:S04]  /*03b0*/  @P5 LDG.E R29, desc[UR6][R10.64+0x8] ;  /* 0x000008060a1d5981 */ /* 0x000ee8000c1e1900 */
[----:B------:R-:W4:Y:S01]  /*03c0*/  @!P0 LDG.E R15, desc[UR6][R12.64] ;  /* 0x000000060c0f8981 */ /* 0x000f22000c1e1900 */
[----:B-1----:R-:W-:-:S03]  /*03d0*/  @!P1 IMAD.WIDE R8, R7, 0x4, R8 ;  /* 0x0000000407089825 */ /* 0x002fc600078e0208 */
[----:B------:R-:W5:Y:S04]  /*03e0*/  @P2 LDG.E R14, desc[UR6][R10.64+0xc] ;  /* 0x00000c060a0e2981 */ /* 0x000f68000c1e1900 */
[----:B------:R-:W2:Y:S04]  /*03f0*/  @!P1 LDG.E R24, desc[UR6][R8.64] ;  /* 0x0000000608189981 */ /* 0x000ea8000c1e1900 */
[----:B----4-:R-:W-:Y:S04]  /*0400*/  STS [R4], R15 ;  /* 0x0000000f04007388 */ /* 0x010fe80000000800 */
[----:B------:R-:W-:Y:S04]  /*0410*/  @!P3 STS [R3+0x4], RZ ;  /* 0x000004ff0300b388 */ /* 0x000fe80000000800 */
[----:B------:R-:W-:Y:S04]  /*0420*/  @!P5 STS [R3+0x8], RZ ;  /* 0x000008ff0300d388 */ /* 0x000fe80000000800 */
[----:B------:R-:W-:Y:S04]  /*0430*/  @!P2 STS [R3+0xc], RZ ;  /* 0x00000cff0300a388 */ /* 0x000fe80000000800 */
[----:B--2---:R-:W-:Y:S04]  /*0440*/  STS [R3], R24 ;  /* 0x0000001803007388 */ /* 0x004fe80000000800 */
[----:B------:R-:W-:Y:S04]  /*0450*/  @P3 STS [R3+0x4], R27 ;  /* 0x0000041b03003388 */ /* 0x000fe80000000800 */
[----:B---3--:R-:W-:Y:S04]  /*0460*/  @P5 STS [R3+0x8], R29 ;  /* 0x0000081d03005388 */ /* 0x008fe80000000800 */
[----:B-----5:R-:W-:Y:S01]  /*0470*/  @P2 STS [R3+0xc], R14 ;  /* 0x00000c0e03002388 */ /* 0x020fe20000000800 */
[----:B------:R-:W-:Y:S06]  /*0480*/  BAR.SYNC.DEFER_BLOCKING 0x0 ;  /* 0x0000000000007b1d */ /* 0x000fec0000010000 */
[----:B------:R-:W-:Y:S04]  /*0490*/  LDS R28, [R2] ;  /* 0x00000000021c7984 */ /* 0x000fe80000000800 */
[----:B------:R-:W0:Y:S04]  /*04a0*/  LDS.128 R8, [R6] ;  /* 0x0000000006087984 */ /* 0x000e280000000c00 */
[----:B------:R-:W-:Y:S04]  /*04b0*/  LDS.128 R12, [R6+0x80] ;  /* 0x00008000060c7984 */ /* 0x000fe80000000c00 */
[----:B------:R-:W1:Y:S04]  /*04c0*/  LDS R26, [R2+0x4] ;  /* 0x00000400021a7984 */ /* 0x000e680000000800 */
[----:B------:R-:W2:Y:S04]  /*04d0*/  LDS R24, [R6+0x90] ;  /* 0x0000900006187984 */ /* 0x000ea80000000800 */
[----:B------:R-:W-:Y:S01]  /*04e0*/  LDS R27, [R2+0x8] ;  /* 0x00000800021b7984 */ /* 0x000fe20000000800 */
[C---:B0-----:R-:W-:Y:S01]  /*04f0*/  FFMA R10, R28.reuse, R10, R23 ;  /* 0x0000000a1c0a7223 */ /* 0x041fe20000000017 */
[C---:B------:R-:W-:Y:S01]  /*0500*/  FFMA R9, R28.reuse, R9, R20 ;  /* 0x000000091c097223 */ /* 0x040fe20000000014 */
[C---:B------:R-:W-:Y:S01]  /*0510*/  FFMA R23, R28.reuse, R11, R22 ;  /* 0x0000000b1c177223 */ /* 0x040fe20000000016 */
[----:B------:R-:W-:Y:S01]  /*0520*/  FFMA R25, R28, R8, R25 ;  /* 0x000000081c197223 */ /* 0x000fe20000000019 */
[----:B------:R-:W-:Y:S01]  /*0530*/  LDS R20, [R6+0x18c] ;  /* 0x00018c0006147984 */ /* 0x000fe20000000800 */
[----:B-1----:R-:W-:-:S03]  /*0540*/  FFMA R29, R26, R15, R10 ;  /* 0x0000000f1a1d7223 */ /* 0x002fc6000000000a */
[----:B------:R-:W0:Y:S01]  /*0550*/  LDS.64 R10, [R6+0x110] ;  /* 0x00011000060a7984 */ /* 0x000e220000000a00 */
[C---:B------:R-:W-:Y:S01]  /*0560*/  FFMA R22, R26.reuse, R14, R9 ;  /* 0x0000000e1a167223 */ /* 0x040fe20000000009 */
[C---:B------:R-:W-:Y:S01]  /*0570*/  FFMA R25, R26.reuse, R13, R25 ;  /* 0x0000000d1a197223 */ /* 0x040fe20000000019 */
[----:B--2---:R-:W-:Y:S01]  /*0580*/  FFMA R24, R26, R24, R23 ;  /* 0x000000181a187223 */ /* 0x004fe20000000017 */
[----:B------:R-:W1:Y:S04]  /*0590*/  LDS.64 R8, [R6+0x108] ;  /* 0x0001080006087984 */ /* 0x000e680000000a00 */
[----:B------:R-:W-:Y:S04]  /*05a0*/  LDS.128 R12, [R6+0x190] ;  /* 0x00019000060c7984 */ /* 0x000fe80000000c00 */
[----:B------:R-:W2:Y:S01]  /*05b0*/  LDS R23, [R2+0xc] ;  /* 0x00000c0002177984 */ /* 0x000ea20000000800 */
[C---:B0-----:R-:W-:Y:S01]  /*05c0*/  FFMA R10, R27.reuse, R10, R29 ;  /* 0x0000000a1b0a7223 */ /* 0x041fe2000000001d */
[C---:B-1----:R-:W-:Y:S01]  /*05d0*/  FFMA R22, R27.reuse, R9, R22 ;  /* 0x000000091b167223 */ /* 0x042fe20000000016 */
[C---:B------:R-:W-:Y:S01]  /*05e0*/  FFMA R29, R27.reuse, R8, R25 ;  /* 0x000000081b1d7223 */ /* 0x040fe20000000019 */
[----:B------:R-:W-:-:S02]  /*05f0*/  FFMA R27, R27, R11, R24 ;  /* 0x0000000b1b1b7223 */ /* 0x000fc40000000018 */
[----:B------:R-:W-:Y:S01]  /*0600*/  LDS R24, [R2+0x10] ;  /* 0x0000100002187984 */ /* 0x000fe20000000800 */
[----:B--2---:R-:W-:-:S03]  /*0610*/  FFMA R25, R23, R13, R10 ;  /* 0x0000000d17197223 */ /* 0x004fc6000000000a */
[----:B------:R-:W0:Y:S01]  /*0620*/  LDS.128 R8, [R6+0x210] ;  /* 0x0002100006087984 */ /* 0x000e220000000c00 */
[C---:B------:R-:W-:Y:S01]  /*0630*/  FFMA R22, R23.reuse, R12, R22 ;  /* 0x0000000c17167223 */ /* 0x040fe20000000016 */
[C---:B------:R-:W-:Y:S01]  /*0640*/  FFMA R26, R23.reuse, R14, R27 ;  /* 0x0000000e171a7223 */ /* 0x040fe2000000001b */
[----:B------:R-:W-:Y:S01]  /*0650*/  FFMA R29, R23, R20, R29 ;  /* 0x00000014171d7223 */ /* 0x000fe2000000001d */
        /* <DEDUP_REMOVED lines=8> */
[C---:B-1----:R-:W-:Y:S01]  /*06e0*/  FFMA R25, R20.reuse, R13, R29 ;  /* 0x0000000d14197223 */ /* 0x042fe2000000001d */
[----:B------:R-:W-:-:S02]  /*06f0*/  FFMA R29, R20, R15, R10 ;  /* 0x0000000f141d7223 */ /* 0x000fc4000000000a */
[----:B------:R-:W0:Y:S01]  /*0700*/  LDS.64 R10, [R6+0x320] ;  /* 0x00032000060a7984 */ /* 0x000e220000000a00 */
[C---:B------:R-:W-:Y:S01]  /*0710*/  FFMA R22, R20.reuse, R14, R9 ;  /* 0x0000000e14167223 */ /* 0x040fe20000000009 */
[----:B--2---:R-:W-:Y:S02]  /*0720*/  FFMA R24, R20, R23, R24 ;  /* 0x0000001714187223 */ /* 0x004fe40000000018 */
[----:B------:R-:W1:Y:S04]  /*0730*/  LDS.64 R8, [R6+0x318] ;  /* 0x0003180006087984 */ /* 0x000e680000000a00 */
[----:B------:R-:W2:Y:S04]  /*0740*/  LDS.128 R12, [R6+0x3a0] ;  /* 0x0003a000060c7984 */ /* 0x000ea80000000c00 */
[----:B------:R-:W3:Y:S04]  /*0750*/  LDS R23, [R2+0x1c] ;  /* 0x00001c0002177984 */ /* 0x000ee80000000800 */
[----:B------:R-:W4:Y:S01]  /*0760*/  LDS R20, [R6+0x39c] ;  /* 0x00039c0006147984 */ /* 0x000f220000000800 */
[C---:B0-----:R-:W-:Y:S01]  /*0770*/  FFMA R10, R27.reuse, R10, R29 ;  /* 0x0000000a1b0a7223 */ /* 0x041fe2000000001d */
[C---:B-1----:R-:W-:Y:S01]  /*0780*/  FFMA R22, R27.reuse, R9, R22 ;  /* 0x000000091b167223 */ /* 0x042fe20000000016 */
[----:B------:R-:W-:-:S02]  /*0790*/  FFMA R29, R27, R8, R25 ;  /* 0x000000081b1d7223 */ /* 0x000fc40000000019 */
[----:B------:R-:W-:Y:S01]  /*07a0*/  LDS R25, [R2+0x20] ;  /* 0x0000200002197984 */ /* 0x000fe20000000800 */
[----:B--2---:R-:W-:Y:S01]  /*07b0*/  FFMA R15, R27, R11, R24 ;  /* 0x0000000b1b0f7223 */ /* 0x004fe20000000018 */
[C---:B---3--:R-:W-:Y:S02]  /*07c0*/  FFMA R27, R23.reuse, R13, R10 ;  /* 0x0000000d171b7223 */ /* 0x048fe4000000000a */
[----:B------:R-:W0:Y:S01]  /*07d0*/  LDS.128 R8, [R6+0x420] ;  /* 0x0004200006087984 */ /* 0x000e220000000c00 */
[C---:B------:R-:W-:Y:S01]  /*07e0*/  FFMA R24, R23.reuse, R12, R22 ;  /* 0x0000000c17187223 */ /* 0x040fe20000000016 */
[C---:B------:R-:W-:Y:S02]  /*07f0*/  FFMA R26, R23.reuse, R14, R15 ;  /* 0x0000000e171a7223 */ /* 0x040fe4000000000f */
[----:B------:R-:W-:Y:S04]  /*0800*/  LDS.128 R12, [R6+0x4a0] ;  /* 0x0004a000060c7984 */ /* 0x000fe80000000c00 */
[----:B------:R-:W1:Y:S01]  /*0810*/  LDS R22, [R2+0x24] ;  /* 0x0000240002167984 */ /* 0x000e620000000800 */
[----:B----4-:R-:W-:-:S03]  /*0820*/  FFMA R28, R23, R20, R29 ;  /* 0x00000014171c7223 */ /* 0x010fc6000000001d */
[----:B------:R-:W2:Y:S01]  /*0830*/  LDS R20, [R6+0x4b0] ;  /* 0x0004b00006147984 */ /* 0x000ea20000000800 */
[C---:B0-----:R-:W-:Y:S01]  /*0840*/  FFMA R9, R25.reuse, R9, R24 ;  /* 0x0000000919097223 */ /* 0x041fe20000000018 */
[C---:B------:R-:W-:Y:S01]  /*0850*/  FFMA R10, R25.reuse, R10, R27 ;  /* 0x0000000a190a7223 */ /* 0x040fe2000000001b */
[C---:B------:R-:W-:Y:S01]  /*0860*/  FFMA R23, R25.reuse, R8, R28 ;  /* 0x0000000819177223 */ /* 0x040fe2000000001c */
[----:B------:R-:W-:Y:S01]  /*0870*/  FFMA R26, R25, R11, R26 ;  /* 0x0000000b191a7223 */ /* 0x000fe2000000001a */
[----:B------:R-:W-:Y:S01]  /*0880*/  LDS R27, [R2+0x28] ;  /* 0x00002800021b7984 */ /* 0x000fe20000000800 */
[C---:B-1----:R-:W-:Y:S01]  /*0890*/  FFMA R24, R22.reuse, R14, R9 ;  /* 0x0000000e16187223 */ /* 0x042fe20000000009 */
[C---:B------:R-:W-:Y:S02]  /*08a0*/  FFMA R29, R22.reuse, R15, R10 ;  /* 0x0000000f161d7223 */ /* 0x040fe4000000000a */
[----:B------:R-:W0:Y:S04]  /*08b0*/  LDS.64 R8, [R6+0x528] ;  /* 0x0005280006087984 */ /* 0x000e280000000a00 */
[----:B------:R-:W1:Y:S01]  /*08c0*/  LDS.64 R10, [R6+0x530] ;  /* 0x00053000060a7984 */ /* 0x000e620000000a00 */
[----:B------:R-:W-:-:S03]  /*08d0*/  FFMA R25, R22, R13, R23 ;  /* 0x0000000d16197223 */ /* 0x000fc60000000017 */
[----:B------:R-:W-:Y:S01]  /*08e0*/  LDS.128 R12, [R6+0x5b0] ;  /* 0x0005b000060c7984 */ /* 0x000fe20000000c00 */
[----:B--2---:R-:W-:-:S03]  /*08f0*/  FFMA R22, R22, R20, R26 ;  /* 0x0000001416167223 */ /* 0x004fc6000000001a */
[----:B------:R-:W2:Y:S04]  /*0900*/  LDS R23, [R2+0x2c] ;  /* 0x00002c0002177984 */ /* 0x000ea80000000800 */
[----:B------:R-:W3:Y:S01]  /*0910*/  LDS R20, [R6+0x5ac] ;  /* 0x0005ac0006147984 */ /* 0x000ee20000000800 */
[C---:B0-----:R-:W-:Y:S01]  /*0920*/  FFMA R24, R27.reuse, R9, R24 ;  /* 0x000000091b187223 */ /* 0x041fe20000000018 */
[C---:B-1----:R-:W-:Y:S01]  /*0930*/  FFMA R10, R27.reuse, R10, R29 ;  /* 0x0000000a1b0a7223 */ /* 0x042fe2000000001d */
[C---:B------:R-:W-:Y:S01]  /*0940*/  FFMA R29, R27.reuse, R8, R25 ;  /* 0x000000081b1d7223 */ /* 0x040fe20000000019 */
[----:B------:R-:W-:Y:S01]  /*0950*/  FFMA R27, R27, R11, R22 ;  /* 0x0000000b1b1b7223 */ /* 0x000fe20000000016 */
[C---:B--2---:R-:W-:Y:S01]  /*0960*/  FFMA R22, R23.reuse, R12, R24 ;  /* 0x0000000c17167223 */ /* 0x044fe20000000018 */
[C---:B------:R-:W-:Y:S01]  /*0970*/  FFMA R25, R23.reuse, R13, R10 ;  /* 0x0000000d17197223 */ /* 0x040fe2000000000a */
[----:B------:R-:W-:Y:S01]  /*0980*/  LDS R24, [R2+0x30] ;  /* 0x0000300002187984 */ /* 0x000fe20000000800 */
[----:B------:R-:W-:-:S03]  /*0990*/  FFMA R26, R23, R14, R27 ;  /* 0x0000000e171a7223 */ /* 0x000fc6000000001b */
[----:B------:R-:W0:Y:S01]  /*09a0*/  LDS.128 R8, [R6+0x630] ;  /* 0x0006300006087984 */ /* 0x000e220000000c00 */
[----:B---3--:R-:W-:-:S03]  /*09b0*/  FFMA R29, R23, R20, R29 ;  /* 0x00000014171d7223 */ /* 0x008fc6000000001d */
        /* <DEDUP_REMOVED lines=38> */
[C---:B------:R-:W-:Y:S02]  /*0c20*/  FFMA R24, R22.reuse, R14, R9 ;  /* 0x0000000e16187223 */ /* 0x040fe40000000009 */
[----:B------:R-:W1:Y:S04]  /*0c30*/  LDS.64 R8, [R6+0x948] ;  /* 0x0009480006087984 */ /* 0x000e680000000a00 */
[----:B------:R-:W3:Y:S01]  /*0c40*/  LDS.128 R12, [R6+0x9d0] ;  /* 0x0009d000060c7984 */ /* 0x000ee20000000c00 */
[----:B--2---:R-:W-:-:S03]  /*0c50*/  FFMA R22, R22, R20, R26 ;  /* 0x0000001416167223 */ /* 0x004fc6000000001a */
[----:B------:R-:W2:Y:S04]  /*0c60*/  LDS R23, [R2+0x4c] ;  /* 0x00004c0002177984 */ /* 0x000ea80000000800 */
[----:B------:R-:W4:Y:S01]  /*0c70*/  LDS R20, [R6+0x9cc] ;  /* 0x0009cc0006147984 */ /* 0x000f220000000800 */
[C---:B0-----:R-:W-:Y:S01]  /*0c80*/  FFMA R10, R27.reuse, R10, R29 ;  /* 0x0000000a1b0a7223 */ /* 0x041fe2000000001d */
[C---:B-1----:R-:W-:Y:S01]  /*0c90*/  FFMA R24, R27.reuse, R9, R24 ;  /* 0x000000091b187223 */ /* 0x042fe20000000018 */
[C---:B------:R-:W-:Y:S02]  /*0ca0*/  FFMA R29, R27.reuse, R8, R25 ;  /* 0x000000081b1d7223 */ /* 0x040fe40000000019 */
[----:B------:R-:W-:Y:S01]  /*0cb0*/  LDS R25, [R2+0x50] ;  /* 0x0000500002197984 */ /* 0x000fe20000000800 */
[----:B---3--:R-:W-:Y:S01]  /*0cc0*/  FFMA R15, R27, R11, R22 ;  /* 0x0000000b1b0f7223 */ /* 0x008fe20000000016 */
[----:B--2---:R-:W-:-:S02]  /*0cd0*/  FFMA R27, R23, R13, R10 ;  /* 0x0000000d171b7223 */ /* 0x004fc4000000000a */
[----:B------:R-:W0:Y:S01]  /*0ce0*/  LDS.128 R8, [R6+0xa50] ;  /* 0x000a500006087984 */ /* 0x000e220000000c00 */
[C---:B------:R-:W-:Y:S01]  /*0cf0*/  FFMA R22, R23.reuse, R12, R24 ;  /* 0x0000000c17167223 */ /* 0x040fe20000000018 */
[C---:B------:R-:W-:Y:S01]  /*0d00*/  FFMA R24, R23.reuse, R14, R15 ;  /* 0x0000000e17187223 */ /* 0x040fe2000000000f */
[----:B----4-:R-:W-:Y:S01]  /*0d10*/  FFMA R26, R23, R20, R29 ;  /* 0x00000014171a7223 */ /* 0x010fe2000000001d */
[----:B------:R-:W-:Y:S04]  /*0d20*/  LDS.128 R12, [R6+0xad0] ;  /* 0x000ad000060c7984 */ /* 0x000fe80000000c00 */
[----:B------:R-:W1:Y:S04]  /*0d30*/  LDS R20, [R2+0x54] ;  /* 0x0000540002147984 */ /* 0x000e680000000800 */
[----:B------:R-:W2:Y:S01]  /*0d40*/  LDS R23, [R6+0xae0] ;  /* 0x000ae00006177984 */ /* 0x000ea20000000800 */
[C---:B0-----:R-:W-:Y:S01]  /*0d50*/  FFMA R29, R25.reuse, R8, R26 ;  /* 0x00000008191d7223 */ /* 0x041fe2000000001a */
[C---:B------:R-:W-:Y:S01]  /*0d60*/  FFMA R10, R25.reuse, R10, R27 ;  /* 0x0000000a190a7223 */ /* 0x040fe2000000001b */
[C---:B------:R-:W-:Y:S01]  /*0d70*/  FFMA R9, R25.reuse, R9, R22 ;  /* 0x0000000919097223 */ /* 0x040fe20000000016 */
[----:B------:R-:W-:Y:S01]  /*0d80*/  FFMA R24, R25, R11, R24 ;  /* 0x0000000b19187223 */ /* 0x000fe20000000018 */
[----:B------:R-:W-:Y:S01]  /*0d90*/  LDS R27, [R2+0x58] ;  /* 0x00005800021b7984 */ /* 0x000fe20000000800 */
        /* <DEDUP_REMOVED lines=55> */
[C---:B------:R-:W-:Y:S01]  /*1110*/  FFMA R22, R23.reuse, R14, R9 ;  /* 0x0000000e17167223 */ /* 0x040fe20000000009 */
[C---:B------:R-:W-:Y:S01]  /*1120*/  FFMA R27, R23.reuse, R15, R10 ;  /* 0x0000000f171b7223 */ /* 0x040fe2000000000a */
[----:B------:R-:W0:Y:S01]  /*1130*/  LDS.64 R12, [R6+0xf78] ;  /* 0x000f7800060c7984 */ /* 0x000e220000000a00 */
[----:B--2---:R-:W-:-:S03]  /*1140*/  FFMA R20, R23, R20, R11 ;  /* 0x0000001417147223 */ /* 0x004fc6000000000b */
[----:B------:R-:W1:Y:S04]  /*1150*/  LDS.64 R14, [R6+0xf80] ;  /* 0x000f8000060e7984 */ /* 0x000e680000000a00 */
[----:B------:R-:W-:Y:S04]  /*1160*/  LDS.128 R8, [R6+0x1000] ;  /* 0x0010000006087984 */ /* 0x000fe80000000c00 */
[----:B------:R-:W2:Y:S04]  /*1170*/  LDS R24, [R2+0x7c] ;  /* 0x00007c0002187984 */ /* 0x000ea80000000800 */
[----:B------:R-:W3:Y:S01]  /*1180*/  LDS R26, [R6+0xffc] ;  /* 0x000ffc00061a7984 */ /* 0x000ee20000000800 */
[----:B------:R-:W-:-:S04]  /*1190*/  UIADD3 UR4, UPT, UPT, UR4, 0x1, URZ ;  /* 0x0000000104047890 */ /* 0x000fc8000fffe0ff */
[----:B------:R-:W-:Y:S01]  /*11a0*/  UISETP.NE.AND UP0, UPT, UR4, URZ, UPT ;  /* 0x000000ff0400728c */ /* 0x000fe2000bf05270 */
[----:B------:R-:W-:Y:S02]  /*11b0*/  LEA R17, R0, R17, 0x5 ;  /* 0x0000001100117211 */ /* 0x000fe400078e28ff */
[----:B------:R-:W-:Y:S02]  /*11c0*/  IADD3 R16, PT, PT, R16, 0x20, RZ ;  /* 0x0000002010107810 */ /* 0x000fe40007ffe0ff */
[----:B------:R-:W-:Y:S02]  /*11d0*/  IADD3 R19, PT, PT, R19, 0x20, RZ ;  /* 0x0000002013137810 */ /* 0x000fe40007ffe0ff */
[----:B------:R-:W-:Y:S02]  /*11e0*/  IADD3 R5, PT, PT, R5, 0x20, RZ ;  /* 0x0000002005057810 */ /* 0x000fe40007ffe0ff */
[----:B------:R-:W-:Y:S01]  /*11f0*/  LEA R7, R0, R7, 0x5 ;  /* 0x0000000700077211 */ /* 0x000fe200078e28ff */
[C---:B0-----:R-:W-:Y:S01]  /*1200*/  FFMA R13, R29.reuse, R13, R22 ;  /* 0x0000000d1d0d7223 */ /* 0x041fe20000000016 */
[C---:B------:R-:W-:Y:S01]  /*1210*/  FFMA R25, R29.reuse, R12, R25 ;  /* 0x0000000c1d197223 */ /* 0x040fe20000000019 */
[C---:B-1----:R-:W-:Y:S01]  /*1220*/  FFMA R14, R29.reuse, R14, R27 ;  /* 0x0000000e1d0e7223 */ /* 0x042fe2000000001b */
[----:B------:R-:W-:Y:S01]  /*1230*/  FFMA R15, R29, R15, R20 ;  /* 0x0000000f1d0f7223 */ /* 0x000fe20000000014 */
[----:B--2---:R-:W-:-:S02]  /*1240*/  FFMA R20, R24, R8, R13 ;  /* 0x0000000818147223 */ /* 0x004fc4000000000d */
[C---:B------:R-:W-:Y:S01]  /*1250*/  FFMA R23, R24.reuse, R9, R14 ;  /* 0x0000000918177223 */ /* 0x040fe2000000000e */
[C---:B------:R-:W-:Y:S01]  /*1260*/  FFMA R22, R24.reuse, R10, R15 ;  /* 0x0000000a18167223 */ /* 0x040fe2000000000f */
[----:B---3--:R-:W-:Y:S01]  /*1270*/  FFMA R25, R24, R26, R25 ;  /* 0x0000001a18197223 */ /* 0x008fe20000000019 */
[----:B------:R-:W-:Y:S06]  /*1280*/  BAR.SYNC.DEFER_BLOCKING 0x0 ;  /* 0x0000000000007b1d */ /* 0x000fec0000010000 */
[----:B------:R-:W-:Y:S05]  /*1290*/  BRA.U UP0, `(.L_x_6) ;  /* 0xffffffed00ec7547 */ /* 0x000fea000b83ffff */
.L_x_5:
[----:B------:R-:W0:Y:S02]  /*12a0*/  LDCU UR4, c[0x0][0x398] ;  /* 0x00007300ff0477ac */ /* 0x000e240008000800 */
[----:B0-----:R-:W-:-:S13]  /*12b0*/  ISETP.GE.AND P0, PT, R21, UR4, PT ;  /* 0x0000000415007c0c */ /* 0x001fda000bf06270 */
[----:B------:R-:W-:Y:S05]  /*12c0*/  @P0 EXIT ;  /* 0x000000000000094d */ /* 0x000fea0003800000 */
[----:B------:R-:W0:Y:S01]  /*12d0*/  LDCU UR8, c[0x0][0x39c] ;  /* 0x00007380ff0877ac */ /* 0x000e220008000800 */
[C---:B------:R-:W-:Y:S02]  /*12e0*/  IADD3 R0, PT, PT, R18.reuse, 0x1, RZ ;  /* 0x0000000112007810 */ /* 0x040fe40007ffe0ff */
[C---:B------:R-:W-:Y:S01]  /*12f0*/  IADD3 R4, PT, PT, R18.reuse, 0x2, RZ ;  /* 0x0000000212047810 */ /* 0x040fe20007ffe0ff */
[----:B------:R-:W1:Y:S01]  /*1300*/  LDCU.64 UR4, c[0x0][0x390] ;  /* 0x00007200ff0477ac */ /* 0x000e620008000a00 */
[C---:B------:R-:W-:Y:S02]  /*1310*/  IADD3 R6, PT, PT, R18.reuse, 0x3, RZ ;  /* 0x0000000312067810 */ /* 0x040fe40007ffe0ff */
[----:B0-----:R-:W-:Y:S01]  /*1320*/  ISETP.GE.AND P4, PT, R18, UR8, PT ;  /* 0x0000000812007c0c */ /* 0x001fe2000bf86270 */
[----:B------:R-:W-:Y:S01]  /*1330*/  IMAD R21, R21, UR8, RZ ;  /* 0x0000000815157c24 */ /* 0x000fe2000f8e02ff */
[----:B------:R-:W-:Y:S02]  /*1340*/  ISETP.GE.AND P0, PT, R0, UR8, PT ;  /* 0x0000000800007c0c */ /* 0x000fe4000bf06270 */
[----:B------:R-:W-:-:S02]  /*1350*/  ISETP.GE.AND P1, PT, R4, UR8, PT ;  /* 0x0000000804007c0c */ /* 0x000fc4000bf26270 */
[----:B------:R-:W-:Y:S02]  /*1360*/  SHF.R.S32.HI R5, RZ, 0x1f, R21 ;  /* 0x0000001fff057819 */ /* 0x000fe40000011415 */
[----:B------:R-:W-:-:S04]  /*1370*/  IADD3 R0, P2, PT, R18, R21, RZ ;  /* 0x0000001512007210 */ /* 0x000fc80007f5e0ff */
[----:B------:R-:W-:Y:S01]  /*1380*/  LEA.HI.X.SX32 R5, R18, R5, 0x1, P2 ;  /* 0x0000000512057211 */ /* 0x000fe200010f0eff */
[----:B------:R-:W0:Y:S01]  /*1390*/  @!P4 LDC.64 R2, c[0x0][0x390] ;  /* 0x0000e400ff02cb82 */ /* 0x000e220000000a00 */
[----:B------:R-:W-:Y:S02]  /*13a0*/  ISETP.GE.AND P2, PT, R6, UR8, PT ;  /* 0x0000000806007c0c */ /* 0x000fe4000bf46270 */
[----:B------:R-:W-:Y:S02]  /*13b0*/  @!P4 IADD3 R21, PT, PT, R18, R21, RZ ;  /* 0x000000151215c210 */ /* 0x000fe40007ffe0ff */
[----:B-1----:R-:W-:-:S04]  /*13c0*/  LEA R4, P3, R0, UR4, 0x2 ;  /* 0x0000000400047c11 */ /* 0x002fc8000f8610ff */
[----:B------:R-:W-:Y:S01]  /*13d0*/  LEA.HI.X R5, R0, UR5, R5, 0x2, P3 ;  /* 0x0000000500057c11 */ /* 0x000fe200098f1405 */
[----:B0-----:R-:W-:-:S05]  /*13e0*/  @!P4 IMAD.WIDE R2, R21, 0x4, R2 ;  /* 0x000000041502c825 */ /* 0x001fca00078e0202 */
[----:B------:R0:W-:Y:S04]  /*13f0*/  @!P4 STG.E desc[UR6][R2.64], R25 ;  /* 0x000000190200c986 */ /* 0x0001e8000c101906 */
[----:B------:R0:W-:Y:S04]  /*1400*/  @!P0 STG.E desc[UR6][R4.64+0x4], R20 ;  /* 0x0000041404008986 */ /* 0x0001e8000c101906 */
[----:B------:R0:W-:Y:S01]  /*1410*/  @!P1 STG.E desc[UR6][R4.64+0x8], R23 ;  /* 0x0000081704009986 */ /* 0x0001e2000c101906 */
[----:B------:R-:W-:Y:S05]  /*1420*/  @P2 EXIT ;  /* 0x000000000000294d */ /* 0x000fea0003800000 */
[----:B------:R-:W-:Y:S01]  /*1430*/  STG.E desc[UR6][R4.64+0xc], R22 ;  /* 0x00000c1604007986 */ /* 0x000fe2000c101906 */
[----:B------:R-:W-:Y:S05]  /*1440*/  EXIT ;  /* 0x000000000000794d */ /* 0x000fea0003800000 */
.L_x_7:
        /* <DEDUP_REMOVED lines=11> */
.L_x_25:


//--------------------- .text._Z15matMulWarpTiledPKfS0_Pfiii --------------------------
	.section	.text._Z15matMulWarpTiledPKfS0_Pfiii,"ax",@progbits
	.align	128
        .global         _Z15matMulWarpTiledPKfS0_Pfiii
        .type           _Z15matMulWarpTiledPKfS0_Pfiii,@function
        .size           _Z15matMulWarpTiledPKfS0_Pfiii,(.L_x_26 - _Z15matMulWarpTiledPKfS0_Pfiii)
        .other          _Z15matMulWarpTiledPKfS0_Pfiii,@"STO_CUDA_ENTRY STV_DEFAULT"
_Z15matMulWarpTiledPKfS0_Pfiii:
.text._Z15matMulWarpTiledPKfS0_Pfiii:
[----:B------:R-:W-:Y:S01]  /*0000*/  LDC R1, c[0x0][0x37c] ;  /* 0x0000df00ff017b82 */ /* 0x000fe20000000800 */
[----:B------:R-:W0:Y:S01]  /*0010*/  S2R R0, SR_TID.X ;  /* 0x0000000000007919 */ /* 0x000e220000002100 */
[----:B------:R-:W1:Y:S01]  /*0020*/  LDCU.64 UR4, c[0x0][0x398] ;  /* 0x00007300ff0477ac */ /* 0x000e620008000a00 */
[----:B------:R-:W0:Y:S01]  /*0030*/  S2R R7, SR_CTAID.X ;  /* 0x0000000000077919 */ /* 0x000e220000002500 */
[----:B------:R-:W2:Y:S01]  /*0040*/  S2R R5, SR_TID.Y ;  /* 0x0000000000057919 */ /* 0x000ea20000002200 */
[----:B------:R-:W2:Y:S01]  /*0050*/  S2R R2, SR_CTAID.Y ;  /* 0x0000000000027919 */ /* 0x000ea20000002600 */
[----:B-1----:R-:W-:Y:S02]  /*0060*/  MOV R13, UR5 ;  /* 0x00000005000d7c02 */ /* 0x002fe40008000f00 */
[----:B0-----:R-:W-:-:S04]  /*0070*/  LEA R4, R7, R0, 0x5 ;  /* 0x0000000007047211 */ /* 0x001fc800078e28ff */
[----:B------:R-:W-:Y:S02]  /*0080*/  ISETP.GE.AND P0, PT, R4, R13, PT ;  /* 0x0000000d0400720c */ /* 0x000fe40003f06270 */
[----:B--2---:R-:W-:-:S04]  /*0090*/  LEA R5, R2, R5, 0x3 ;  /* 0x0000000502057211 */ /* 0x004fc800078e18ff */
[----:B------:R-:W-:-:S13]  /*00a0*/  ISETP.GE.OR P0, PT, R5, UR4, P0 ;  /* 0x0000000405007c0c */ /* 0x000fda0008706670 */
[----:B------:R-:W-:Y:S05]  /*00b0*/  @P0 EXIT ;  /* 0x000000000000094d */ /* 0x000fea0003800000 */
[----:B------:R-:W0:Y:S01]  /*00c0*/  LDCU UR4, c[0x0][0x3a0] ;  /* 0x00007400ff0477ac */ /* 0x000e220008000800 */
[----:B------:R-:W1:Y:S01]  /*00d0*/  LDC.64 R2, c[0x0][0x390] ;  /* 0x0000e400ff027b82 */ /* 0x000e620000000a00 */
[----:B------:R-:W-:Y:S01]  /*00e0*/  HFMA2 R16, -RZ, RZ, 0, 0 ;  /* 0x00000000ff107431 */ /* 0x000fe200000001ff */
[----:B------:R-:W2:Y:S01]  /*00f0*/  LDCU.64 UR6, c[0x0][0x358] ;  /* 0x00006b00ff0677ac */ /* 0x000ea20008000a00 */
[----:B0-----:R-:W-:-:S09]  /*0100*/  UISETP.GE.AND UP0, UPT, UR4, 0x1, UPT ;  /* 0x000000010400788c */ /* 0x001fd2000bf06270 */
[----:B--2---:R-:W-:Y:S05]  /*0110*/  BRA.U !UP0, `(.L_x_8) ;  /* 0x0000000108e47547 */ /* 0x004fea000b800000 */
[----:B------:R-:W0:Y:S01]  /*0120*/  LDC R6, c[0x0][0x39c] ;  /* 0x0000e700ff067b82 */ /* 0x000e220000000800 */
[----:B------:R-:W-:Y:S01]  /*0130*/  IMAD R9, R0, R13, R0 ;  /* 0x0000000d00097224 */ /* 0x000fe200078e0200 */
[----:B------:R-:W-:Y:S01]  /*0140*/  MOV R16, RZ ;  /* 0x000000ff00107202 */ /* 0x000fe20000000f00 */
[----:B------:R-:W-:Y:S01]  /*0150*/  IMAD R8, R5, UR4, RZ ;  /* 0x0000000405087c24 */ /* 0x000fe2000f8e02ff */
[----:B------:R-:W2:Y:S02]  /*0160*/  LDCU UR5, c[0x0][0x3a0] ;  /* 0x00007400ff0577ac */ /* 0x000ea40008000800 */
[----:B------:R-:W-:Y:S02]  /*0170*/  LEA R9, R7, R9, 0x5 ;  /* 0x0000000907097211 */ /* 0x000fe400078e28ff */
[----:B------:R-:W-:Y:S01]  /*0180*/  MOV R7, R0 ;  /* 0x0000000000077202 */ /* 0x000fe20000000f00 */
[----:B------:R-:W-:-:S06]  /*0190*/  UMOV UR4, URZ ;  /* 0x000000ff00047c82 */ /* 0x000fcc0008000000 */
.L_x_9:
[----:B------:R-:W-:Y:S02]  /*01a0*/  ISETP.NE.AND P1, PT, R0, RZ, PT ;  /* 0x000000ff0000720c */ /* 0x000fe40003f25270 */
[----:B------:R-:W-:Y:S02]  /*01b0*/  CS2R R10, SRZ ;  /* 0x00000000000a7805 */ /* 0x000fe4000001ff00 */
[----:B--2---:R-:W-:-:S09]  /*01c0*/  ISETP.GE.AND P0, PT, R7, UR5, PT ;  /* 0x0000000507007c0c */ /* 0x004fd2000bf06270 */
[----:B------:R-:W2:Y:S08]  /*01d0*/  @!P1 LDC.64 R12, c[0x0][0x380] ;  /* 0x0000e000ff0c9b82 */ /* 0x000eb00000000a00 */
[----:B------:R-:W3:Y:S01]  /*01e0*/  @!P0 LDC.64 R14, c[0x0][0x388] ;  /* 0x0000e200ff0e8b82 */ /* 0x000ee20000000a00 */
[----:B--2---:R-:W-:-:S05]  /*01f0*/  @!P1 IMAD.WIDE.U32 R12, R8, 0x4, R12 ;  /* 0x00000004080c9825 */ /* 0x004fca00078e000c */
[----:B------:R0:W2:Y:S01]  /*0200*/  @!P1 LDG.E R11, desc[UR6][R12.64] ;  /* 0x000000060c0b9981 */ /* 0x0000a2000c1e1900 */
[----:B---3--:R-:W-:-:S05]  /*0210*/  @!P0 IMAD.WIDE R14, R9, 0x4, R14 ;  /* 0x00000004090e8825 */ /* 0x008fca00078e020e */
[----:B------:R-:W3:Y:S01]  /*0220*/  @!P0 LDG.E R10, desc[UR6][R14.64] ;  /* 0x000000060e0a8981 */ /* 0x000ee2000c1e1900 */
[----:B------:R-:W-:Y:S01]  /*0230*/  UIADD3 UR4, UPT, UPT, UR4, 0x20, URZ ;  /* 0x0000002004047890 */ /* 0x000fe2000fffe0ff */
[----:B0-----:R-:W-:Y:S02]  /*0240*/  MOV R13, R6 ;  /* 0x00000006000d7202 */ /* 0x001fe40000000f00 */
[----:B------:R-:W-:Y:S01]  /*0250*/  IADD3 R7, PT, PT, R7, 0x20, RZ ;  /* 0x0000002007077810 */ /* 0x000fe20007ffe0ff */
[----:B------:R-:W-:Y:S01]  /*0260*/  UISETP.GE.AND UP0, UPT, UR4, UR5, UPT ;  /* 0x000000050400728c */ /* 0x000fe2000bf06270 */
[----:B------:R-:W-:Y:S02]  /*0270*/  IADD3 R8, PT, PT, R8, 0x20, RZ ;  /* 0x0000002008087810 */ /* 0x000fe40007ffe0ff */
[----:B------:R-:W-:Y:S01]  /*0280*/  LEA R9, R13, R9, 0x5 ;  /* 0x000000090d097211 */ /* 0x000fe200078e28ff */
[----:B--2---:R-:W3:Y:S02]  /*0290*/  SHFL.IDX PT, R11, R11, RZ, 0x1f ;  /* 0x00001fff0b0b7589 */ /* 0x004ee400000e0000 */
[----:B---3--:R-:W-:-:S04]  /*02a0*/  FFMA R16, R11, R10, R16 ;  /* 0x0000000a0b107223 */ /* 0x008fc80000000010 */
[----:B------:R-:W-:-:S04]  /*02b0*/  FFMA R16, R11, R10, R16 ;  /* 0x0000000a0b107223 */ /* 0x000fc80000000010 */
        /* <DEDUP_REMOVED lines=29> */
[----:B------:R-:W-:Y:S01]  /*0490*/  FFMA R16, R11, R10, R16 ;  /* 0x0000000a0b107223 */ /* 0x000fe20000000010 */
[----:B------:R-:W-:Y:S06]  /*04a0*/  BRA.U !UP0, `(.L_x_9) ;  /* 0xfffffffd083c7547 */ /* 0x000fec000b83ffff */
.L_x_8:
[----:B------:R-:W-:-:S04]  /*04b0*/  IMAD R5, R5, R13, R4 ;  /* 0x0000000d05057224 */ /* 0x000fc800078e0204 */
[----:B-1----:R-:W-:-:S05]  /*04c0*/  IMAD.WIDE R2, R5, 0x4, R2 ;  /* 0x0000000405027825 */ /* 0x002fca00078e0202 */
[----:B------:R-:W-:Y:S01]  /*04d0*/  STG.E desc[UR6][R2.64], R16 ;  /* 0x0000001002007986 */ /* 0x000fe2000c101906 */
[----:B------:R-:W-:Y:S05]  /*04e0*/  EXIT ;  /* 0x000000000000794d */ /* 0x000fea0003800000 */
.L_x_10:
        /* <DEDUP_REMOVED lines=9> */
.L_x_26:


//--------------------- .text._Z11matMulTiledPKfS0_Pfiii --------------------------
	.section	.text._Z11matMulTiledPKfS0_Pfiii,"ax",@progbits
	.align	128
        .global         _Z11matMulTiledPKfS0_Pfiii
        .type           _Z11matMulTiledPKfS0_Pfiii,@function
        .size           _Z11matMulTiledPKfS0_Pfiii,(.L_x_27 - _Z11matMulTiledPKfS0_Pfiii)
        .other          _Z11matMulTiledPKfS0_Pfiii,@"STO_CUDA_ENTRY STV_DEFAULT"
_Z11matMulTiledPKfS0_Pfiii:
.text._Z11matMulTiledPKfS0_Pfiii:
[----:B------:R-:W-:Y:S01]  /*0000*/  LDC R1, c[0x0][0x37c] ;  /* 0x0000df00ff017b82 */ /* 0x000fe20000000800 */
[----:B------:R-:W0:Y:S01]  /*0010*/  S2R R3, SR_CTAID.Y ;  /* 0x0000000000037919 */ /* 0x000e220000002600 */
[----:B------:R-:W1:Y:S01]  /*0020*/  LDCU UR5, c[0x0][0x3a0] ;  /* 0x00007400ff0577ac */ /* 0x000e620008000800 */
[----:B------:R-:W-:Y:S01]  /*0030*/  HFMA2 R16, -RZ, RZ, 0, 0 ;  /* 0x00000000ff107431 */ /* 0x000fe200000001ff */
[----:B------:R-:W0:Y:S01]  /*0040*/  S2R R7, SR_TID.Y ;  /* 0x0000000000077919 */ /* 0x000e220000002200 */
[----:B------:R-:W2:Y:S01]  /*0050*/  LDCU.64 UR6, c[0x0][0x358] ;  /* 0x00006b00ff0677ac */ /* 0x000ea20008000a00 */
[----:B------:R-:W3:Y:S01]  /*0060*/  S2R R13, SR_CTAID.X ;  /* 0x00000000000d7919 */ /* 0x000ee20000002500 */
[----:B------:R-:W3:Y:S01]  /*0070*/  S2R R0, SR_TID.X ;  /* 0x0000000000007919 */ /* 0x000ee20000002100 */
[----:B-1----:R-:W-:Y:S01]  /*0080*/  UISETP.GE.AND UP0, UPT, UR5, 0x1, UPT ;  /* 0x000000010500788c */ /* 0x002fe2000bf06270 */
[----:B0-----:R-:W-:Y:S02]  /*0090*/  LEA R3, R3, R7, 0x5 ;  /* 0x0000000703037211 */ /* 0x001fe400078e28ff */
[----:B---3--:R-:W-:-:S06]  /*00a0*/  LEA R2, R13, R0, 0x5 ;  /* 0x000000000d027211 */ /* 0x008fcc00078e28ff */
[----:B--2---:R-:W-:Y:S05]  /*00b0*/  BRA.U !UP0, `(.L_x_11) ;  /* 0x0000000908287547 */ /* 0x004fea000b800000 */
        /* <DEDUP_REMOVED lines=9> */
[----:B------:R-:W4:Y:S03]  /*0150*/  LDCU UR9, c[0x0][0x398] ;  /* 0x00007300ff0977ac */ /* 0x000f260008000800 */
[----:B------:R-:W-:Y:S01]  /*0160*/  UIADD3 UR4, UPT, UPT, -UR4, URZ, URZ ;  /* 0x000000ff04047290 */ /* 0x000fe2000fffe1ff */
[----:B-1----:R-:W-:-:S05]  /*0170*/  IMAD R10, R7, UR8, R0 ;  /* 0x00000008070a7c24 */ /* 0x002fca000f8e0200 */
[----:B------:R-:W-:Y:S02]  /*0180*/  LEA R10, R13, R10, 0x5 ;  /* 0x0000000a0d0a7211 */ /* 0x000fe400078e28ff */
[C---:B0-----:R-:W-:Y:S02]  /*0190*/  LEA R4, R11.reuse, R4, 0x18 ;  /* 0x000000040b047211 */ /* 0x041fe400078ec0ff */
[----:B------:R-:W-:-:S03]  /*01a0*/  LEA R11, R11, R6, 0x18 ;  /* 0x000000060b0b7211 */ /* 0x000fc600078ec0ff */
[----:B------:R-:W-:Y:S01]  /*01b0*/  IMAD R9, R7, 0x84, R4 ;  /* 0x0000008407097824 */ /* 0x000fe200078e0204 */
[----:B------:R-:W-:Y:S01]  /*01c0*/  LEA R6, R0, R11, 0x2 ;  /* 0x0000000b00067211 */ /* 0x000fe200078e10ff */
[----:B------:R-:W-:-:S03]  /*01d0*/  IMAD R4, R3, UR5, R0 ;  /* 0x0000000503047c24 */ /* 0x000fc6000f8e0200 */
[----:B------:R-:W-:Y:S01]  /*01e0*/  LEA R11, R0, R9, 0x2 ;  /* 0x00000009000b7211 */ /* 0x000fe200078e10ff */
[----:B---34-:R-:W-:-:S07]  /*01f0*/  IMAD R8, R7, 0x84, R6 ;  /* 0x0000008407087824 */ /* 0x018fce00078e0206 */
.L_x_12:
[----:B------:R-:W-:Y:S02]  /*0200*/  ISETP.GE.AND P1, PT, R0, UR10, PT ;  /* 0x0000000a00007c0c */ /* 0x000fe4000bf26270 */
[----:B------:R-:W-:Y:S02]  /*0210*/  CS2R R18, SRZ ;  /* 0x0000000000127805 */ /* 0x000fe4000001ff00 */
[----:B--2---:R-:W-:Y:S02]  /*0220*/  ISETP.GE.AND P0, PT, R2, R5, PT ;  /* 0x000000050200720c */ /* 0x004fe40003f06270 */
[----:B------:R-:W-:Y:S02]  /*0230*/  ISETP.GE.OR P1, PT, R3, UR9, P1 ;  /* 0x0000000903007c0c */ /* 0x000fe40008f26670 */
[----:B------:R-:W-:-:S11]  /*0240*/  ISETP.GE.OR P0, PT, R7, UR10, P0 ;  /* 0x0000000a07007c0c */ /* 0x000fd60008706670 */
[----:B------:R-:W0:Y:S08]  /*0250*/  @!P1 LDC.64 R14, c[0x0][0x380] ;  /* 0x0000e000ff0e9b82 */ /* 0x000e300000000a00 */
[----:B------:R-:W1:Y:S01]  /*0260*/  @!P0 LDC.64 R12, c[0x0][0x388] ;  /* 0x0000e200ff0c8b82 */ /* 0x000e620000000a00 */
[----:B0-----:R-:W-:-:S05]  /*0270*/  @!P1 IMAD.WIDE.U32 R14, R4, 0x4, R14 ;  /* 0x00000004040e9825 */ /* 0x001fca00078e000e */
[----:B------:R-:W2:Y:S01]  /*0280*/  @!P1 LDG.E R18, desc[UR6][R14.64] ;  /* 0x000000060e129981 */ /* 0x000ea2000c1e1900 */
[----:B-1----:R-:W-:-:S05]  /*0290*/  @!P0 IMAD.WIDE R12, R10, 0x4, R12 ;  /* 0x000000040a0c8825 */ /* 0x002fca00078e020c */
[----:B------:R-:W3:Y:S01]  /*02a0*/  @!P0 LDG.E R19, desc[UR6][R12.64] ;  /* 0x000000060c138981 */ /* 0x000ee2000c1e1900 */
[----:B------:R-:W-:-:S04]  /*02b0*/  UIADD3 UR4, UPT, UPT, UR4, 0x1, URZ ;  /* 0x0000000104047890 */ /* 0x000fc8000fffe0ff */
[----:B------:R-:W-:Y:S01]  /*02c0*/  UISETP.NE.AND UP0, UPT, UR4, URZ, UPT ;  /* 0x000000ff0400728c */ /* 0x000fe2000bf05270 */
[----:B------:R-:W-:Y:S02]  /*02d0*/  IADD3 R0, PT, PT, R0, 0x20, RZ ;  /* 0x0000002000007810 */ /* 0x000fe40007ffe0ff */
[----:B------:R-:W-:Y:S02]  /*02e0*/  IADD3 R7, PT, PT, R7, 0x20, RZ ;  /* 0x0000002007077810 */ /* 0x000fe40007ffe0ff */
[----:B------:R-:W-:Y:S02]  /*02f0*/  IADD3 R4, PT, PT, R4, 0x20, RZ ;  /* 0x0000002004047810 */ /* 0x000fe40007ffe0ff */
[----:B------:R-:W-:Y:S01]  /*0300*/  LEA R10, R5, R10, 0x5 ;  /* 0x0000000a050a7211 */ /* 0x000fe200078e28ff */
[----:B--2---:R-:W-:Y:S04]  /*0310*/  STS [R11], R18 ;  /* 0x000000120b007388 */ /* 0x004fe80000000800 */
[----:B---3--:R-:W-:Y:S01]  /*0320*/  STS [R8], R19 ;  /* 0x0000001308007388 */ /* 0x008fe20000000800 */
[----:B------:R-:W-:Y:S06]  /*0330*/  BAR.SYNC.DEFER_BLOCKING 0x0 ;  /* 0x0000000000007b1d */ /* 0x000fec0000010000 */
[----:B------:R-:W-:Y:S04]  /*0340*/  LDS R21, [R9] ;  /* 0x0000000009157984 */ /* 0x000fe80000000800 */
[----:B------:R-:W0:Y:S04]  /*0350*/  LDS R20, [R6] ;  /* 0x0000000006147984 */ /* 0x000e280000000800 */
[----:B------:R-:W-:Y:S04]  /*0360*/  LDS R27, [R9+0x4] ;  /* 0x00000400091b7984 */ /* 0x000fe80000000800 */
[----:B------:R-:W1:Y:S04]  /*0370*/  LDS R28, [R6+0x84] ;  /* 0x00008400061c7984 */ /* 0x000e680000000800 */
[----:B------:R-:W-:Y:S04]  /*0380*/  LDS R26, [R9+0x8] ;  /* 0x00000800091a7984 */ /* 0x000fe80000000800 */
[----:B------:R-:W2:Y:S04]  /*0390*/  LDS R17, [R6+0x108] ;  /* 0x0001080006117984 */ /* 0x000ea80000000800 */
[----:B------:R-:W-:Y:S04]  /*03a0*/  LDS R14, [R9+0xc] ;  /* 0x00000c00090e7984 */ /* 0x000fe80000000800 */
[----:B------:R-:W3:Y:S04]  /*03b0*/  LDS R13, [R6+0x18c] ;  /* 0x00018c00060d7984 */ /* 0x000ee80000000800 */
[----:B------:R-:W-:Y:S04]  /*03c0*/  LDS R22, [R9+0x10] ;  /* 0x0000100009167984 */ /* 0x000fe80000000800 */
[----:B------:R-:W4:Y:S04]  /*03d0*/  LDS R23, [R6+0x210] ;  /* 0x0002100006177984 */ /* 0x000f280000000800 */
[----:B------:R-:W-:Y:S04]  /*03e0*/  LDS R24, [R9+0x14] ;  /* 0x0000140009187984 */ /* 0x000fe80000000800 */
[----:B------:R-:W5:Y:S01]  /*03f0*/  LDS R25, [R6+0x294] ;  /* 0x0002940006197984 */ /* 0x000f620000000800 */
[----:B0-----:R-:W-:-:S03]  /*0400*/  FFMA R16, R21, R20, R16 ;  /* 0x0000001415107223 */ /* 0x001fc60000000010 */
[----:B------:R-:W-:Y:S04]  /*0410*/  LDS R20, [R9+0x18] ;  /* 0x0000180009147984 */ /* 0x000fe80000000800 */
[----:B------:R-:W0:Y:S01]  /*0420*/  LDS R21, [R6+0x318] ;  /* 0x0003180006157984 */ /* 0x000e220000000800 */
[----:B-1----:R-:W-:-:S03]  /*0430*/  FFMA R27, R27, R28, R16 ;  /* 0x0000001c1b1b7223 */ /* 0x002fc60000000010 */
[----:B------:R-:W-:Y:S04]  /*0440*/  LDS R18, [R9+0x1c] ;  /* 0x00001c0009127984 */ /* 0x000fe80000000800 */
[----:B------:R-:W1:Y:S01]  /*0450*/  LDS R19, [R6+0x39c] ;  /* 0x00039c0006137984 */ /* 0x000e620000000800 */
[----:B--2---:R-:W-:-:S03]  /*0460*/  FFMA R27, R26, R17, R27 ;  /* 0x000000111a1b7223 */ /* 0x004fc6000000001b */
[----:B------:R-:W-:Y:S04]  /*0470*/  LDS R16, [R9+0x20] ;  /* 0x0000200009107984 */ /* 0x000fe80000000800 */
[----:B------:R-:W2:Y:S01]  /*0480*/  LDS R17, [R6+0x420] ;  /* 0x0004200006117984 */ /* 0x000ea20000000800 */
[----:B---3--:R-:W-:-:S03]  /*0490*/  FFMA R27, R14, R13, R27 ;  /* 0x0000000d0e1b7223 */ /* 0x008fc6000000001b */
[----:B------:R-:W-:Y:S04]  /*04a0*/  LDS R14, [R9+0x24] ;  /* 0x00002400090e7984 */ /* 0x000fe80000000800 */
[----:B------:R-:W3:Y:S04]  /*04b0*/  LDS R15, [R6+0x4a4] ;  /* 0x0004a400060f7984 */ /* 0x000ee80000000800 */
[----:B------:R-:W-:Y:S04]  /*04c0*/  LDS R12, [R9+0x28] ;  /* 0x00002800090c7984 */ /* 0x000fe80000000800 */
[----:B------:R-:W3:Y:S01]  /*04d0*/  LDS R13, [R6+0x528] ;  /* 0x00052800060d7984 */ /* 0x000ee20000000800 */
[----:B----4-:R-:W-:-:S03]  /*04e0*/  FFMA R23, R22, R23, R27 ;  /* 0x0000001716177223 */ /* 0x010fc6000000001b */
[----:B------:R-:W-:Y:S01]  /*04f0*/  LDS R22, [R9+0x2c] ;  /* 0x00002c0009167984 */ /* 0x000fe20000000800 */
[----:B-----5:R-:W-:-:S03]  /*0500*/  FFMA R25, R24, R25, R23 ;  /* 0x0000001918197223 */ /* 0x020fc60000000017 */
[----:B------:R-:W4:Y:S01]  /*0510*/  LDS R23, [R6+0x5ac] ;  /* 0x0005ac0006177984 */ /* 0x000f220000000800 */
        /* <DEDUP_REMOVED lines=11> */
[----:B------:R-:W3:Y:S01]  /*05d0*/  LDS R17, [R6+0x7bc] ;  /* 0x0007bc0006117984 */ /* 0x000ee20000000800 */
[----:B------:R-:W-:-:S03]  /*05e0*/  FFMA R27, R12, R13, R15 ;  /* 0x0000000d0c1b7223 */ /* 0x000fc6000000000f */
[----:B------:R-:W-:Y:S04]  /*05f0*/  LDS R12, [R9+0x40] ;  /* 0x00004000090c7984 */ /* 0x000fe80000000800 */
[----:B------:R-:W5:Y:S04]  /*0600*/  LDS R13, [R6+0x840] ;  /* 0x00084000060d7984 */ /* 0x000f680000000800 */
[----:B------:R-:W-:Y:S04]  /*0610*/  LDS R14, [R9+0x44] ;  /* 0x00004400090e7984 */ /* 0x000fe80000000800 */
[----:B------:R-:W5:Y:S01]  /*0620*/  LDS R15, [R6+0x8c4] ;  /* 0x0008c400060f7984 */ /* 0x000f620000000800 */
[----:B----4-:R-:W-:-:S03]  /*0630*/  FFMA R23, R22, R23, R27 ;  /* 0x0000001716177223 */ /* 0x010fc6000000001b */
[----:B------:R-:W-:Y:S01]  /*0640*/  LDS R22, [R6+0x948] ;  /* 0x0009480006167984 */ /* 0x000fe20000000800 */
[----:B0-----:R-:W-:-:S03]  /*0650*/  FFMA R25, R24, R25, R23 ;  /* 0x0000001918197223 */ /* 0x001fc60000000017 */
        /* <DEDUP_REMOVED lines=10> */
[----:B-----5:R-:W-:-:S03]  /*0700*/  FFMA R25, R12, R13, R25 ;  /* 0x0000000d0c197223 */ /* 0x020fc60000000019 */
[----:B------:R-:W-:Y:S04]  /*0710*/  LDS R13, [R9+0x58] ;  /* 0x00005800090d7984 */ /* 0x000fe80000000800 */
[----:B------:R-:W4:Y:S01]  /*0720*/  LDS R12, [R6+0xb58] ;  /* 0x000b5800060c7984 */ /* 0x000f220000000800 */
[----:B------:R-:W-:-:S03]  /*0730*/  FFMA R26, R14, R15, R25 ;  /* 0x0000000f0e1a7223 */ /* 0x000fc60000000019 */
[----:B------:R-:W-:Y:S04]  /*0740*/  LDS R25, [R9+0x5c] ;  /* 0x00005c0009197984 */ /* 0x000fe80000000800 */
[----:B------:R-:W5:Y:S04]  /*0750*/  LDS R24, [R6+0xbdc] ;  /* 0x000bdc0006187984 */ /* 0x000f680000000800 */
[----:B------:R-:W-:Y:S04]  /*0760*/  LDS R15, [R9+0x60] ;  /* 0x00006000090f7984 */ /* 0x000fe80000000800 */
[----:B------:R-:W5:Y:S01]  /*0770*/  LDS R14, [R6+0xc60] ;  /* 0x000c6000060e7984 */ /* 0x000f620000000800 */
[----:B0-----:R-:W-:-:S04]  /*0780*/  FFMA R23, R23, R22, R26 ;  /* 0x0000001617177223 */ /* 0x001fc8000000001a */
[----:B-1----:R-:W-:Y:S02]  /*0790*/  FFMA R23, R20, R21, R23 ;  /* 0x0000001514177223 */ /* 0x002fe40000000017 */
[----:B------:R-:W-:Y:S02]  /*07a0*/  LDS R21, [R9+0x64] ;  /* 0x0000640009157984 */ /* 0x000fe40000000800 */
[----:B--2---:R-:W-:Y:S02]  /*07b0*/  FFMA R22, R18, R19, R23 ;  /* 0x0000001312167223 */ /* 0x004fe40000000017 */
[----:B------:R-:W0:Y:S04]  /*07c0*/  LDS R20, [R6+0xce4] ;  /* 0x000ce40006147984 */ /* 0x000e280000000800 */
[----:B------:R-:W-:Y:S01]  /*07d0*/  LDS R18, [R9+0x68] ;  /* 0x0000680009127984 */ /* 0x000fe20000000800 */
[----:B---3--:R-:W-:-:S03]  /*07e0*/  FFMA R22, R17, R16, R22 ;  /* 0x0000001011167223 */ /* 0x008fc60000000016 */
[----:B------:R-:W1:Y:S04]  /*07f0*/  LDS R19, [R6+0xd68] ;  /* 0x000d680006137984 */ /* 0x000e680000000800 */
[----:B------:R-:W-:Y:S01]  /*0800*/  LDS R16, [R9+0x6c] ;  /* 0x00006c0009107984 */ /* 0x000fe20000000800 */
[----:B----4-:R-:W-:-:S03]  /*0810*/  FFMA R22, R13, R12, R22 ;  /* 0x0000000c0d167223 */ /* 0x010fc60000000016 */
[----:B------:R-:W2:Y:S04]  /*0820*/  LDS R17, [R6+0xdec] ;  /* 0x000dec0006117984 */ /* 0x000ea80000000800 */
[----:B------:R-:W-:Y:S01]  /*0830*/  LDS R12, [R9+0x70] ;  /* 0x00007000090c7984 */ /* 0x000fe20000000800 */
[----:B-----5:R-:W-:-:S03]  /*0840*/  FFMA R24, R25, R24, R22 ;  /* 0x0000001819187223 */ /* 0x020fc60000000016 */
[----:B------:R-:W3:Y:S04]  /*0850*/  LDS R13, [R6+0xe70] ;  /* 0x000e7000060d7984 */ /* 0x000ee80000000800 */
[----:B------:R-:W-:Y:S01]  /*0860*/  LDS R22, [R9+0x74] ;  /* 0x0000740009167984 */ /* 0x000fe20000000800 */
[----:B------:R-:W-:-:S03]  /*0870*/  FFMA R26, R15, R14, R24 ;  /* 0x0000000e0f1a7223 */ /* 0x000fc60000000018 */
[----:B------:R-:W4:Y:S04]  /*0880*/  LDS R23, [R6+0xef4] ;  /* 0x000ef40006177984 */ /* 0x000f280000000800 */
[----:B------:R-:W-:Y:S04]  /*0890*/  LDS R24, [R9+0x78] ;  /* 0x0000780009187984 */ /* 0x000fe80000000800 */
[----:B------:R-:W5:Y:S04]  /*08a0*/  LDS R25, [R6+0xf78] ;  /* 0x000f780006197984 */ /* 0x000f680000000800 */
[----:B------:R-:W-:Y:S04]  /*08b0*/  LDS R14, [R9+0x7c] ;  /* 0x00007c00090e7984 */ /* 0x000fe80000000800 */
[----:B------:R-:W5:Y:S01]  /*08c0*/  LDS R15, [R6+0xffc] ;  /* 0x000ffc00060f7984 */ /* 0x000f620000000800 */
[----:B0-----:R-:W-:-:S04]  /*08d0*/  FFMA R21, R21, R20, R26 ;  /* 0x0000001415157223 */ /* 0x001fc8000000001a */
[----:B-1----:R-:W-:-:S04]  /*08e0*/  FFMA R19, R18, R19, R21 ;  /* 0x0000001312137223 */ /* 0x002fc80000000015 */
[----:B--2---:R-:W-:-:S04]  /*08f0*/  FFMA R17, R16, R17, R19 ;  /* 0x0000001110117223 */ /* 0x004fc80000000013 */
[----:B---3--:R-:W-:-:S04]  /*0900*/  FFMA R13, R12, R13, R17 ;  /* 0x0000000d0c0d7223 */ /* 0x008fc80000000011 */
[----:B----4-:R-:W-:-:S04]  /*0910*/  FFMA R13, R22, R23, R13 ;  /* 0x00000017160d7223 */ /* 0x010fc8000000000d */
[----:B-----5:R-:W-:-:S04]  /*0920*/  FFMA R13, R24, R25, R13 ;  /* 0x00000019180d7223 */ /* 0x020fc8000000000d */
[----:B------:R-:W-:Y:S01]  /*0930*/  FFMA R16, R14, R15, R13 ;  /* 0x0000000f0e107223 */ /* 0x000fe2000000000d */
[----:B------:R-:W-:Y:S06]  /*0940*/  BAR.SYNC.DEFER_BLOCKING 0x0 ;  /* 0x0000000000007b1d */ /* 0x000fec0000010000 */
[----:B------:R-:W-:Y:S05]  /*0950*/  BRA.U UP0, `(.L_x_12) ;  /* 0xfffffff900287547 */ /* 0x000fea000b83ffff */
.L_x_11:
[----:B------:R-:W0:Y:S02]  /*0960*/  LDCU.64 UR4, c[0x0][0x398] ;  /* 0x00007300ff0477ac */ /* 0x000e240008000a00 */
[----:B0-----:R-:W-:-:S04]  /*0970*/  ISETP.GE.AND P0, PT, R2, UR5, PT ;  /* 0x0000000502007c0c */ /* 0x001fc8000bf06270 */
[----:B------:R-:W-:-:S13]  /*0980*/  ISETP.GE.OR P0, PT, R3, UR4, P0 ;  /* 0x0000000403007c0c */ /* 0x000fda0008706670 */
[----:B------:R-:W-:Y:S05]  /*0990*/  @P0 EXIT ;  /* 0x000000000000094d */ /* 0x000fea0003800000 */
[----:B------:R-:W0:Y:S01]  /*09a0*/  LDC.64 R4, c[0x0][0x390] ;  /* 0x0000e400ff047b82 */ /* 0x000e220000000a00 */
[----:B------:R-:W-:-:S04]  /*09b0*/  IMAD R3, R3, UR5, R2 ;  /* 0x0000000503037c24 */ /* 0x000fc8000f8e0202 */
[----:B0-----:R-:W-:-:S05]  /*09c0*/  IMAD.WIDE R2, R3, 0x4, R4 ;  /* 0x0000000403027825 */ /* 0x001fca00078e0204 */
[----:B------:R-:W-:Y:S01]  /*09d0*/  STG.E desc[UR6][R2.64], R16 ;  /* 0x0000001002007986 */ /* 0x000fe2000c101906 */
[----:B------:R-:W-:Y:S05]  /*09e0*/  EXIT ;  /* 0x000000000000794d */ /* 0x000fea0003800000 */
.L_x_13:
        /* <DEDUP_REMOVED lines=9> */
.L_x_27:


//--------------------- .text._Z15matMulCoalescedPKfS0_Pfiii --------------------------
	.section	.text._Z15matMulCoalescedPKfS0_Pfiii,"ax",@progbits
	.align	128
        .global         _Z15matMulCoalescedPKfS0_Pfiii
        .type           _Z15matMulCoalescedPKfS0_Pfiii,@function
        .size           _Z15matMulCoalescedPKfS0_Pfiii,(.L_x_28 - _Z15matMulCoalescedPKfS0_Pfiii)
        .other          _Z15matMulCoalescedPKfS0_Pfiii,@"STO_CUDA_ENTRY STV_DEFAULT"
_Z15matMulCoalescedPKfS0_Pfiii:
.text._Z15matMulCoalescedPKfS0_Pfiii:
[----:B------:R-:W-:Y:S01]  /*0000*/  LDC R1, c[0x0][0x37c] ;  /* 0x0000df00ff017b82 */ /* 0x000fe20000000800 */
[----:B------:R-:W0:Y:S07]  /*0010*/  S2R R5, SR_TID.X ;  /* 0x0000000000057919 */ /* 0x000e2e0000002100 */
[----:B------:R-:W0:Y:S01]  /*0020*/  S2UR UR4, SR_CTAID.X ;  /* 0x00000000000479c3 */ /* 0x000e220000002500 */
[----:B------:R-:W1:Y:S07]  /*0030*/  S2R R4, SR_TID.Y ;  /* 0x0000000000047919 */ /* 0x000e6e0000002200 */
[----:B------:R-:W0:Y:S08]  /*0040*/  LDC R0, c[0x0][0x360] ;  /* 0x0000d800ff007b82 */ /* 0x000e300000000800 */
[----:B------:R-:W1:Y:S08]  /*0050*/  S2UR UR5, SR_CTAID.Y ;  /* 0x00000000000579c3 */ /* 0x000e700000002600 */
[----:B------:R-:W1:Y:S08]  /*0060*/  LDC R19, c[0x0][0x364] ;  /* 0x0000d900ff137b82 */ /* 0x000e700000000800 */
[----:B------:R-:W2:Y:S01]  /*0070*/  LDC.64 R2, c[0x0][0x398] ;  /* 0x0000e600ff027b82 */ /* 0x000ea20000000a00 */
[----:B0-----:R-:W-:-:S02]  /*0080*/  IMAD R0, R0, UR4, R5 ;  /* 0x0000000400007c24 */ /* 0x001fc4000f8e0205 */
[----:B-1----:R-:W-:-:S03]  /*0090*/  IMAD R19, R19, UR5, R4 ;  /* 0x0000000513137c24 */ /* 0x002fc6000f8e0204 */
[----:B--2---:R-:W-:-:S04]  /*00a0*/  ISETP.GE.AND P0, PT, R0, R3, PT ;  /* 0x000000030000720c */ /* 0x004fc80003f06270 */
[----:B------:R-:W-:-:S13]  /*00b0*/  ISETP.GE.OR P0, PT, R19, R2, P0 ;  /* 0x000000021300720c */ /* 0x000fda0000706670 */
[----:B------:R-:W-:Y:S05]  /*00c0*/  @P0 EXIT ;  /* 0x000000000000094d */ /* 0x000fea0003800000 */
[----:B------:R-:W0:Y:S01]  /*00d0*/  LDC R2, c[0x0][0x3a0] ;  /* 0x0000e800ff027b82 */ /* 0x000e220000000800 */
[----:B------:R-:W1:Y:S01]  /*00e0*/  LDCU.64 UR4, c[0x0][0x358] ;  /* 0x00006b00ff0477ac */ /* 0x000e620008000a00 */
[----:B------:R-:W-:Y:S01]  /*00f0*/  HFMA2 R24, -RZ, RZ, 0, 0 ;  /* 0x00000000ff187431 */ /* 0x000fe200000001ff */
[----:B0-----:R-:W-:-:S13]  /*0100*/  ISETP.GE.AND P0, PT, R2, 0x1, PT ;  /* 0x000000010200780c */ /* 0x001fda0003f06270 */
[----:B-1----:R-:W-:Y:S05]  /*0110*/  @!P0 BRA `(.L_x_14) ;  /* 0x0000000400e08947 */ /* 0x002fea0003800000 */
[C---:B------:R-:W-:Y:S01]  /*0120*/  ISETP.GE.U32.AND P1, PT, R2.reuse, 0x8, PT ;  /* 0x000000080200780c */ /* 0x040fe20003f26070 */
[----:B------:R-:W-:Y:S01]  /*0130*/  IMAD R20, R19, R2, RZ ;  /* 0x0000000213147224 */ /* 0x000fe200078e02ff */
[----:B------:R-:W-:Y:S02]  /*0140*/  LOP3.LUT R27, R2, 0x7, RZ, 0xc0, !PT ;  /* 0x00000007021b7812 */ /* 0x000fe400078ec0ff */
[----:B------:R-:W-:Y:S02]  /*0150*/  MOV R24, RZ ;  /* 0x000000ff00187202 */ /* 0x000fe40000000f00 */
[----:B------:R-:W-:Y:S02]  /*0160*/  ISETP.NE.AND P0, PT, R27, RZ, PT ;  /* 0x000000ff1b00720c */ /* 0x000fe40003f05270 */
[----:B------:R-:W-:-:S05]  /*0170*/  MOV R21, RZ ;  /* 0x000000ff00157202 */ /* 0x000fca0000000f00 */
[----:B------:R-:W-:Y:S06]  /*0180*/  @!P1 BRA `(.L_x_15) ;  /* 0x0000000000c49947 */ /* 0x000fec0003800000 */
[----:B------:R-:W0:Y:S01]  /*0190*/  LDC.64 R4, c[0x0][0x380] ;  /* 0x0000e000ff047b82 */ /* 0x000e220000000a00 */
[----:B------:R-:W-:Y:S02]  /*01a0*/  LOP3.LUT R21, R2, 0x7ffffff8, RZ, 0xc0, !PT ;  /* 0x7ffffff802157812 */ /* 0x000fe400078ec0ff */
[----:B------:R-:W-:Y:S02]  /*01b0*/  MOV R24, RZ ;  /* 0x000000ff00187202 */ /* 0x000fe40000000f00 */
[----:B------:R-:W-:Y:S02]  /*01c0*/  MOV R18, R0 ;  /* 0x0000000000127202 */ /* 0x000fe40000000f00 */
[----:B------:R-:W-:Y:S01]  /*01d0*/  IADD3 R22, PT, PT, -R21, RZ, RZ ;  /* 0x000000ff15167210 */ /* 0x000fe20007ffe1ff */
[----:B0-----:R-:W-:-:S03]  /*01e0*/  IMAD.WIDE.U32 R4, R20, 0x4, R4 ;  /* 0x0000000414047825 */ /* 0x001fc600078e0004 */
[----:B------:R-:W-:-:S04]  /*01f0*/  IADD3 R6, P1, PT, R4, 0x10, RZ ;  /* 0x0000001004067810 */ /* 0x000fc80007f3e0ff */
[----:B------:R-:W-:-:S09]  /*0200*/  IADD3.X R7, PT, PT, RZ, R5, RZ, P1, !PT ;  /* 0x00000005ff077210 */ /* 0x000fd20000ffe4ff */
.L_x_16:
[----:B------:R-:W0:Y:S01]  /*0210*/  LDC.64 R16, c[0x0][0x388] ;  /* 0x0000e200ff107b82 */ /* 0x000e220000000a00 */
[----:B------:R-:W-:Y:S02]  /*0220*/  MOV R4, R6 ;  /* 0x0000000600047202 */ /* 0x000fe40000000f00 */
[----:B------:R-:W-:-:S05]  /*0230*/  MOV R5, R7 ;  /* 0x0000000700057202 */ /* 0x000fca0000000f00 */
[----:B------:R-:W2:Y:S04]  /*0240*/  LDG.E R25, desc[UR4][R4.64+-0x10] ;  /* 0xfffff00404197981 */ /* 0x000ea8000c1e1900 */
[----:B------:R-:W3:Y:S04]  /*0250*/  LDG.E R23, desc[UR4][R4.64+-0xc] ;  /* 0xfffff40404177981 */ /* 0x000ee8000c1e1900 */
[----:B------:R-:W4:Y:S04]  /*0260*/  LDG.E R29, desc[UR4][R4.64+-0x8] ;  /* 0xfffff804041d7981 */ /* 0x000f28000c1e1900 */
[----:B------:R-:W5:Y:S01]  /*0270*/  LDG.E R28, desc[UR4][R4.64+-0x4] ;  /* 0xfffffc04041c7981 */ /* 0x000f62000c1e1900 */
[----:B0-----:R-:W-:-:S05]  /*0280*/  IMAD.WIDE R16, R18, 0x4, R16 ;  /* 0x0000000412107825 */ /* 0x001fca00078e0210 */
[----:B------:R0:W2:Y:S01]  /*0290*/  LDG.E R26, desc[UR4][R16.64] ;  /* 0x00000004101a7981 */ /* 0x0000a2000c1e1900 */
[----:B------:R-:W-:-:S04]  /*02a0*/  IMAD.WIDE R14, R3, 0x4, R16 ;  /* 0x00000004030e7825 */ /* 0x000fc800078e0210 */
[C---:B------:R-:W-:Y:S02]  /*02b0*/  IMAD.WIDE R6, R3.reuse, 0x4, R14 ;  /* 0x0000000403067825 */ /* 0x040fe400078e020e */
[----:B------:R-:W3:Y:S02]  /*02c0*/  LDG.E R14, desc[UR4][R14.64] ;  /* 0x000000040e0e7981 */ /* 0x000ee4000c1e1900 */
[C---:B------:R-:W-:Y:S02]  /*02d0*/  IMAD.WIDE R10, R3.reuse, 0x4, R6 ;  /* 0x00000004030a7825 */ /* 0x040fe400078e0206 */
[----:B------:R-:W4:Y:S02]  /*02e0*/  LDG.E R6, desc[UR4][R6.64] ;  /* 0x0000000406067981 */ /* 0x000f24000c1e1900 */
[C---:B------:R-:W-:Y:S02]  /*02f0*/  IMAD.WIDE R8, R3.reuse, 0x4, R10 ;  /* 0x0000000403087825 */ /* 0x040fe400078e020a */
[----:B------:R-:W5:Y:S02]  /*0300*/  LDG.E R10, desc[UR4][R10.64] ;  /* 0x000000040a0a7981 */ /* 0x000f64000c1e1900 */
[----:B------:R-:W-:-:S02]  /*0310*/  IMAD.WIDE R12, R3, 0x4, R8 ;  /* 0x00000004030c7825 */ /* 0x000fc400078e0208 */
[----:B------:R-:W5:Y:S04]  /*0320*/  LDG.E R7, desc[UR4][R4.64] ;  /* 0x0000000404077981 */ /* 0x000f68000c1e1900 */
[----:B------:R-:W5:Y:S01]  /*0330*/  LDG.E R8, desc[UR4][R8.64] ;  /* 0x0000000408087981 */ /* 0x000f62000c1e1900 */
[----:B0-----:R-:W-:-:S03]  /*0340*/  IMAD.WIDE R16, R3, 0x4, R12 ;  /* 0x0000000403107825 */ /* 0x001fc600078e020c */
[----:B------:R-:W5:Y:S04]  /*0350*/  LDG.E R12, desc[UR4][R12.64] ;  /* 0x000000040c0c7981 */ /* 0x000f68000c1e1900 */
[----:B------:R-:W5:Y:S04]  /*0360*/  LDG.E R15, desc[UR4][R16.64] ;  /* 0x00000004100f7981 */ /* 0x000f68000c1e1900 */
[----:B------:R-:W5:Y:S04]  /*0370*/  LDG.E R9, desc[UR4][R4.64+0x4] ;  /* 0x0000040404097981 */ /* 0x000f68000c1e1900 */
[----:B------:R-:W5:Y:S01]  /*0380*/  LDG.E R11, desc[UR4][R4.64+0xc] ;  /* 0x00000c04040b7981 */ /* 0x000f62000c1e1900 */
[----:B--2---:R-:W-:Y:S01]  /*0390*/  FFMA R26, R25, R26, R24 ;  /* 0x0000001a191a7223 */ /* 0x004fe20000000018 */
[----:B------:R-:W-:-:S02]  /*03a0*/  IMAD.WIDE R24, R3, 0x4, R16 ;  /* 0x0000000403187825 */ /* 0x000fc400078e0210 */
[----:B------:R-:W2:Y:S04]  /*03b0*/  LDG.E R16, desc[UR4][R4.64+0x8] ;  /* 0x0000080404107981 */ /* 0x000ea8000c1e1900 */
[----:B------:R-:W2:Y:S01]  /*03c0*/  LDG.E R24, desc[UR4][R24.64] ;  /* 0x0000000418187981 */ /* 0x000ea2000c1e1900 */
[----:B---3--:R-:W-:Y:S01]  /*03d0*/  FFMA R14, R23, R14, R26 ;  /* 0x0000000e170e7223 */ /* 0x008fe2000000001a */
[----:B------:R-:W-:-:S03]  /*03e0*/  IADD3 R22, PT, PT, R22, 0x8, RZ ;  /* 0x0000000816167810 */ /* 0x000fc60007ffe0ff */
[----:B----4-:R-:W-:Y:S01]  /*03f0*/  FFMA R29, R29, R6, R14 ;  /* 0x000000061d1d7223 */ /* 0x010fe2000000000e */
[----:B------:R-:W-:-:S03]  /*0400*/  ISETP.NE.AND P1, PT, R22, RZ, PT ;  /* 0x000000ff1600720c */ /* 0x000fc60003f25270 */
[----:B-----5:R-:W-:Y:S01]  /*0410*/  FFMA R10, R28, R10, R29 ;  /* 0x0000000a1c0a7223 */ /* 0x020fe2000000001d */
[----:B------:R-:W-:-:S03]  /*0420*/  IADD3 R6, P2, PT, R4, 0x20, RZ ;  /* 0x0000002004067810 */ /* 0x000fc60007f5e0ff */
[----:B------:R-:W-:Y:S01]  /*0430*/  FFMA R8, R7, R8, R10 ;  /* 0x0000000807087223 */ /* 0x000fe2000000000a */
[----:B------:R-:W-:Y:S02]  /*0440*/  IADD3.X R7, PT, PT, RZ, R5, RZ, P2, !PT ;  /* 0x00000005ff077210 */ /* 0x000fe400017fe4ff */
[----:B------:R-:W-:Y:S01]  /*0450*/  LEA R18, R3, R18, 0x3 ;  /* 0x0000001203127211 */ /* 0x000fe200078e18ff */
[----:B------:R-:W-:-:S04]  /*0460*/  FFMA R9, R9, R12, R8 ;  /* 0x0000000c09097223 */ /* 0x000fc80000000008 */
[----:B--2---:R-:W-:-:S04]  /*0470*/  FFMA R16, R16, R15, R9 ;  /* 0x0000000f10107223 */ /* 0x004fc80000000009 */
[----:B------:R-:W-:Y:S01]  /*0480*/  FFMA R24, R11, R24, R16 ;  /* 0x000000180b187223 */ /* 0x000fe20000000010 */
[----:B------:R-:W-:Y:S06]  /*0490*/  @P1 BRA `(.L_x_16) ;  /* 0xfffffffc005c1947 */ /* 0x000fec000383ffff */
.L_x_15:
[----:B------:R-:W-:Y:S05]  /*04a0*/  @!P0 BRA `(.L_x_14) ;  /* 0x0000000000fc8947 */ /* 0x000fea0003800000 */
[----:B------:R-:W-:Y:S02]  /*04b0*/  ISETP.GE.U32.AND P1, PT, R27, 0x4, PT ;  /* 0x000000041b00780c */ /* 0x000fe40003f26070 */
[----:B------:R-:W-:-:S04]  /*04c0*/  LOP3.LUT R16, R2, 0x3, RZ, 0xc0, !PT ;  /* 0x0000000302107812 */ /* 0x000fc800078ec0ff */
[----:B------:R-:W-:-:S07]  /*04d0*/  ISETP.NE.AND P0, PT, R16, RZ, PT ;  /* 0x000000ff1000720c */ /* 0x000fce0003f05270 */
[----:B------:R-:W-:Y:S06]  /*04e0*/  @!P1 BRA `(.L_x_17) ;  /* 0x00000000006c9947 */ /* 0x000fec0003800000 */
[----:B------:R-:W0:Y:S01]  /*04f0*/  LDC.64 R6, c[0x0][0x388] ;  /* 0x0000e200ff067b82 */ /* 0x000e220000000a00 */
[----:B------:R-:W1:Y:S01]  /*0500*/  LDCU.64 UR6, c[0x0][0x380] ;  /* 0x00007000ff0677ac */ /* 0x000e620008000a00 */
[----:B------:R-:W-:Y:S01]  /*0510*/  IMAD R9, R21, R3, R0 ;  /* 0x0000000315097224 */ /* 0x000fe200078e0200 */
[CC--:B------:R-:W-:Y:S02]  /*0520*/  IADD3 R5, PT, PT, R20.reuse, R21.reuse, RZ ;  /* 0x0000001514057210 */ /* 0x0c0fe40007ffe0ff */
[----:B------:R-:W-:-:S03]  /*0530*/  IADD3 R10, P1, PT, R20, R21, RZ ;  /* 0x00000015140a7210 */ /* 0x000fc60007f3e0ff */
[----:B------:R-:W2:Y:S01]  /*0540*/  LDC.64 R14, c[0x0][0x380] ;  /* 0x0000e000ff0e7b82 */ /* 0x000ea20000000a00 */
[----:B0-----:R-:W-:-:S04]  /*0550*/  IMAD.WIDE R6, R9, 0x4, R6 ;  /* 0x0000000409067825 */ /* 0x001fc800078e0206 */
[----:B------:R-:W-:Y:S02]  /*0560*/  IMAD.WIDE R8, R3, 0x4, R6 ;  /* 0x0000000403087825 */ /* 0x000fe400078e0206 */
[----:B------:R-:W3:Y:S02]  /*0570*/  LDG.E R6, desc[UR4][R6.64] ;  /* 0x0000000406067981 */ /* 0x000ee4000c1e1900 */
[----:B--2---:R-:W-:Y:S01]  /*0580*/  IMAD.WIDE.U32 R14, R5, 0x4, R14 ;  /* 0x00000004050e7825 */ /* 0x004fe200078e000e */
[----:B------:R-:W-:Y:S02]  /*0590*/  IADD3.X R5, PT, PT, RZ, RZ, RZ, P1, !PT ;  /* 0x000000ffff057210 */ /* 0x000fe40000ffe4ff */
[----:B-1----:R-:W-:-:S03]  /*05a0*/  LEA R4, P1, R10, UR6, 0x2 ;  /* 0x000000060a047c11 */ /* 0x002fc6000f8210ff */
[----:B------:R-:W3:Y:S01]  /*05b0*/  LDG.E R15, desc[UR4][R14.64] ;  /* 0x000000040e0f7981 */ /* 0x000ee2000c1e1900 */
[----:B------:R-:W-:Y:S01]  /*05c0*/  LEA.HI.X R5, R10, UR7, R5, 0x2, P1 ;  /* 0x000000070a057c11 */ /* 0x000fe200088f1405 */
[C---:B------:R-:W-:Y:S02]  /*05d0*/  IMAD.WIDE R10, R3.reuse, 0x4, R8 ;  /* 0x00000004030a7825 */ /* 0x040fe400078e0208 */
[----:B------:R-:W2:Y:S04]  /*05e0*/  LDG.E R8, desc[UR4][R8.64] ;  /* 0x0000000408087981 */ /* 0x000ea8000c1e1900 */
[----:B------:R-:W2:Y:S01]  /*05f0*/  LDG.E R17, desc[UR4][R4.64+0x4] ;  /* 0x0000040404117981 */ /* 0x000ea2000c1e1900 */
[----:B------:R-:W-:-:S03]  /*0600*/  IMAD.WIDE R12, R3, 0x4, R10 ;  /* 0x00000004030c7825 */ /* 0x000fc600078e020a */
[----:B------:R-:W4:Y:S04]  /*0610*/  LDG.E R22, desc[UR4][R10.64] ;  /* 0x000000040a167981 */ /* 0x000f28000c1e1900 */
[----:B------:R-:W4:Y:S04]  /*0620*/  LDG.E R18, desc[UR4][R4.64+0x8] ;  /* 0x0000080404127981 */ /* 0x000f28000c1e1900 */
[----:B------:R-:W5:Y:S04]  /*0630*/  LDG.E R26, desc[UR4][R4.64+0xc] ;  /* 0x00000c04041a7981 */ /* 0x000f68000c1e1900 */
[----:B------:R-:W5:Y:S01]  /*0640*/  LDG.E R12, desc[UR4][R12.64] ;  /* 0x000000040c0c7981 */ /* 0x000f62000c1e1900 */
[----:B------:R-:W-:Y:S01]  /*0650*/  IADD3 R21, PT, PT, R21, 0x4, RZ ;  /* 0x0000000415157810 */ /* 0x000fe20007ffe0ff */
[----:B---3--:R-:W-:-:S04]  /*0660*/  FFMA R24, R15, R6, R24 ;  /* 0x000000060f187223 */ /* 0x008fc80000000018 */
[----:B--2---:R-:W-:-:S04]  /*0670*/  FFMA R17, R17, R8, R24 ;  /* 0x0000000811117223 */ /* 0x004fc80000000018 */
[----:B----4-:R-:W-:-:S04]  /*0680*/  FFMA R17, R18, R22, R17 ;  /* 0x0000001612117223 */ /* 0x010fc80000000011 */
[----:B-----5:R-:W-:-:S07]  /*0690*/  FFMA R24, R26, R12, R17 ;  /* 0x0000000c1a187223 */ /* 0x020fce0000000011 */
.L_x_17:
[----:B------:R-:W-:Y:S05]  /*06a0*/  @!P0 BRA `(.L_x_14) ;  /* 0x00000000007c8947 */ /* 0x000fea0003800000 */
[----:B------:R-:W-:Y:S01]  /*06b0*/  ISETP.NE.AND P1, PT, R16, 0x1, PT ;  /* 0x000000011000780c */ /* 0x000fe20003f25270 */
[----:B------:R-:W0:Y:S01]  /*06c0*/  LDC.64 R12, c[0x0][0x380] ;  /* 0x0000e000ff0c7b82 */ /* 0x000e220000000a00 */
[----:B------:R-:W-:-:S04]  /*06d0*/  LOP3.LUT R2, R2, 0x1, RZ, 0xc0, !PT ;  /* 0x0000000102027812 */ /* 0x000fc800078ec0ff */
[----:B------:R-:W-:-:S03]  /*06e0*/  ISETP.NE.U32.AND P0, PT, R2, 0x1, PT ;  /* 0x000000010200780c */ /* 0x000fc60003f05070 */
[----:B------:R-:W1:Y:S04]  /*06f0*/  LDC.64 R10, c[0x0][0x388] ;  /* 0x0000e200ff0a7b82 */ /* 0x000e680000000a00 */
[CC--:B------:R-:W-:Y:S02]  /*0700*/  @P1 IADD3 R15, PT, PT, R20.reuse, R21.reuse, RZ ;  /* 0x00000015140f1210 */ /* 0x0c0fe40007ffe0ff */
[----:B------:R-:W-:Y:S02]  /*0710*/  @P1 IADD3 R2, P2, PT, R20, R21, RZ ;  /* 0x0000001514021210 */ /* 0x000fe40007f5e0ff */
[----:B------:R-:W2:Y:S02]  /*0720*/  @P1 LDC.64 R4, c[0x0][0x380] ;  /* 0x0000e000ff041b82 */ /* 0x000ea40000000a00 */
[----:B------:R-:W-:-:S06]  /*0730*/  @P1 IADD3.X R14, PT, PT, RZ, RZ, RZ, P2, !PT ;  /* 0x000000ffff0e1210 */ /* 0x000fcc00017fe4ff */
[----:B------:R-:W3:Y:S01]  /*0740*/  LDC.64 R6, c[0x0][0x380] ;  /* 0x0000e000ff067b82 */ /* 0x000ee20000000a00 */
[----:B0-----:R-:W-:-:S04]  /*0750*/  @P1 IMAD.WIDE.U32 R12, R15, 0x4, R12 ;  /* 0x000000040f0c1825 */ /* 0x001fc800078e000c */
[C---:B------:R-:W-:Y:S01]  /*0760*/  @P1 IMAD R15, R21.reuse, R3, R0 ;  /* 0x00000003150f1224 */ /* 0x040fe200078e0200 */
[----:B------:R-:W-:Y:S01]  /*0770*/  @P1 IADD3 R21, PT, PT, R21, 0x2, RZ ;  /* 0x0000000215151810 */ /* 0x000fe20007ffe0ff */
[----:B------:R-:W4:Y:S01]  /*0780*/  @P1 LDG.E R13, desc[UR4][R12.64] ;  /* 0x000000040c0d1981 */ /* 0x000f22000c1e1900 */
[----:B------:R-:W0:Y:S01]  /*0790*/  LDC.64 R8, c[0x0][0x388] ;  /* 0x0000e200ff087b82 */ /* 0x000e220000000a00 */
[----:B-1----:R-:W-:Y:S01]  /*07a0*/  @P1 IMAD.WIDE R10, R15, 0x4, R10 ;  /* 0x000000040f0a1825 */ /* 0x002fe200078e020a */
[----:B------:R-:W-:Y:S02]  /*07b0*/  @!P0 IADD3 R17, PT, PT, R20, R21, RZ ;  /* 0x0000001514118210 */ /* 0x000fe40007ffe0ff */
[----:B--2---:R-:W-:Y:S01]  /*07c0*/  @P1 LEA R4, P2, R2, R4, 0x2 ;  /* 0x0000000402041211 */ /* 0x004fe200078410ff */
[----:B------:R-:W-:-:S03]  /*07d0*/  @!P0 IMAD R21, R21, R3, R0 ;  /* 0x0000000315158224 */ /* 0x000fc600078e0200 */
[----:B------:R-:W-:Y:S01]  /*07e0*/  @P1 LEA.HI.X R5, R2, R5, R14, 0x2, P2 ;  /* 0x0000000502051211 */ /* 0x000fe200010f140e */
[----:B------:R-:W-:Y:S01]  /*07f0*/  @P1 IMAD.WIDE R14, R3, 0x4, R10 ;  /* 0x00000004030e1825 */ /* 0x000fe200078e020a */
[----:B------:R-:W4:Y:S03]  /*0800*/  @P1 LDG.E R2, desc[UR4][R10.64] ;  /* 0x000000040a021981 */ /* 0x000f26000c1e1900 */
[----:B---3--:R-:W-:Y:S01]  /*0810*/  @!P0 IMAD.WIDE.U32 R6, R17, 0x4, R6 ;  /* 0x0000000411068825 */ /* 0x008fe200078e0006 */
[----:B------:R-:W2:Y:S04]  /*0820*/  @P1 LDG.E R5, desc[UR4][R4.64+0x4] ;  /* 0x0000040404051981 */ /* 0x000ea8000c1e1900 */
[----:B------:R-:W2:Y:S01]  /*0830*/  @P1 LDG.E R14, desc[UR4][R14.64] ;  /* 0x000000040e0e1981 */ /* 0x000ea2000c1e1900 */
[----:B0-----:R-:W-:-:S03]  /*0840*/  @!P0 IMAD.WIDE R8, R21, 0x4, R8 ;  /* 0x0000000415088825 */ /* 0x001fc600078e0208 */
[----:B------:R-:W3:Y:S04]  /*0850*/  @!P0 LDG.E R7, desc[UR4][R6.64] ;  /* 0x0000000406078981 */ /* 0x000ee8000c1e1900 */
[----:B------:R-:W3:Y:S01]  /*0860*/  @!P0 LDG.E R8, desc[UR4][R8.64] ;  /* 0x0000000408088981 */ /* 0x000ee2000c1e1900 */
[----:B----4-:R-:W-:-:S04]  /*0870*/  @P1 FFMA R2, R13, R2, R24 ;  /* 0x000000020d021223 */ /* 0x010fc80000000018 */
[----:B--2---:R-:W-:-:S04]  /*0880*/  @P1 FFMA R24, R5, R14, R2 ;  /* 0x0000000e05181223 */ /* 0x004fc80000000002 */
[----:B---3--:R-:W-:-:S07]  /*0890*/  @!P0 FFMA R24, R7, R8, R24 ;  /* 0x0000000807188223 */ /* 0x008fce0000000018 */
.L_x_14:
[----:B------:R-:W0:Y:S01]  /*08a0*/  LDC.64 R4, c[0x0][0x390] ;  /* 0x0000e400ff047b82 */ /* 0x000e220000000a00 */
[----:B------:R-:W-:-:S04]  /*08b0*/  IMAD R3, R19, R3, R0 ;  /* 0x0000000313037224 */ /* 0x000fc800078e0200 */
[----:B0-----:R-:W-:-:S05]  /*08c0*/  IMAD.WIDE R2, R3, 0x4, R4 ;  /* 0x0000000403027825 */ /* 0x001fca00078e0204 */
[----:B------:R-:W-:Y:S01]  /*08d0*/  STG.E desc[UR4][R2.64], R24 ;  /* 0x0000001802007986 */ /* 0x000fe2000c101904 */
[----:B------:R-:W-:Y:S05]  /*08e0*/  EXIT ;  /* 0x000000000000794d */ /* 0x000fea0003800000 */
.L_x_18:
        /* <DEDUP_REMOVED lines=9> */
.L_x_28:


//--------------------- .text._Z11matMulNaivePKfS0_Pfiii --------------------------
	.section	.text._Z11matMulNaivePKfS0_Pfiii,"ax",@progbits
	.align	128
        .global         _Z11matMulNaivePKfS0_Pfiii
        .type           _Z11matMulNaivePKfS0_Pfiii,@function
        .size           _Z11matMulNaivePKfS0_Pfiii,(.L_x_29 - _Z11matMulNaivePKfS0_Pfiii)
        .other          _Z11matMulNaivePKfS0_Pfiii,@"STO_CUDA_ENTRY STV_DEFAULT"
_Z11matMulNaivePKfS0_Pfiii:
.text._Z11matMulNaivePKfS0_Pfiii:
[----:B------:R-:W-:Y:S01]  /*0000*/  LDC R1, c[0x0][0x37c] ;  /* 0x0000df00ff017b82 */ /* 0x000fe20000000800 */
[----:B------:R-:W0:Y:S07]  /*0010*/  S2R R7, SR_TID.Y ;  /* 0x0000000000077919 */ /* 0x000e2e0000002200 */
[----:B------:R-:W1:Y:S01]  /*0020*/  LDC R0, c[0x0][0x360] ;  /* 0x0000d800ff007b82 */ /* 0x000e620000000800 */
[----:B------:R-:W1:Y:S07]  /*0030*/  S2R R5, SR_TID.X ;  /* 0x0000000000057919 */ /* 0x000e6e0000002100 */
[----:B------:R-:W0:Y:S08]  /*0040*/  S2UR UR5, SR_CTAID.Y ;  /* 0x00000000000579c3 */ /* 0x000e300000002600 */
[----:B------:R-:W0:Y:S08]  /*0050*/  LDC R16, c[0x0][0x364] ;  /* 0x0000d900ff107b82 */ /* 0x000e300000000800 */
[----:B------:R-:W1:Y:S08]  /*0060*/  S2UR UR4, SR_CTAID.X ;  /* 0x00000000000479c3 */ /* 0x000e700000002500 */
        /* <DEDUP_REMOVED lines=18> */
[----:B------:R-:W0:Y:S01]  /*0190*/  LDCU.64 UR4, c[0x0][0x380] ;  /* 0x00007000ff0477ac */ /* 0x000e220008000a00 */
[----:B------:R-:W-:Y:S02]  /*01a0*/  LOP3.LUT R19, R17, 0x7ffffff8, RZ, 0xc0, !PT ;  /* 0x7ffffff811137812 */ /* 0x000fe400078ec0ff */
[----:B------:R-:W-:Y:S02]  /*01b0*/  MOV R26, RZ ;  /* 0x000000ff001a7202 */ /* 0x000fe40000000f00 */
[----:B------:R-:W-:Y:S02]  /*01c0*/  MOV R2, R18 ;  /* 0x0000001200027202 */ /* 0x000fe40000000f00 */
[----:B------:R-:W-:Y:S02]  /*01d0*/  MOV R22, R16 ;  /* 0x0000001000167202 */ /* 0x000fe40000000f00 */
[----:B------:R-:W-:Y:S01]  /*01e0*/  IADD3 R20, PT, PT, -R19, RZ, RZ ;  /* 0x000000ff13147210 */ /* 0x000fe20007ffe1ff */
[----:B0-----:R-:W-:-:S04]  /*01f0*/  UIADD3 UR4, UP0, UPT, UR4, 0x10, URZ ;  /* 0x0000001004047890 */ /* 0x001fc8000ff1e0ff */
[----:B------:R-:W-:-:S12]  /*0200*/  UIADD3.X UR5, UPT, UPT, URZ, UR5, URZ, UP0, !UPT ;  /* 0x00000005ff057290 */ /* 0x000fd800087fe4ff */
.L_x_21:
[----:B------:R-:W0:Y:S01]  /*0210*/  LDC.64 R14, c[0x0][0x388] ;  /* 0x0000e200ff0e7b82 */ /* 0x000e220000000a00 */
[----:B------:R-:W-:Y:S02]  /*0220*/  MOV R4, UR4 ;  /* 0x0000000400047c02 */ /* 0x000fe40008000f00 */
[----:B------:R-:W-:-:S03]  /*0230*/  MOV R5, UR5 ;  /* 0x0000000500057c02 */ /* 0x000fc60008000f00 */
[----:B------:R-:W-:-:S05]  /*0240*/  IMAD.WIDE R4, R2, 0x4, R4 ;  /* 0x0000000402047825 */ /* 0x000fca00078e0204 */
[----:B------:R-:W2:Y:S04]  /*0250*/  LDG.E R21, desc[UR6][R4.64+-0x10] ;  /* 0xfffff00604157981 */ /* 0x000ea8000c1e1900 */
[----:B------:R-:W3:Y:S04]  /*0260*/  LDG.E R23, desc[UR6][R4.64+-0xc] ;  /* 0xfffff40604177981 */ /* 0x000ee8000c1e1900 */
[----:B------:R-:W4:Y:S01]  /*0270*/  LDG.E R29, desc[UR6][R4.64+-0x8] ;  /* 0xfffff806041d7981 */ /* 0x000f22000c1e1900 */
[----:B0-----:R-:W-:-:S05]  /*0280*/  IMAD.WIDE R14, R22, 0x4, R14 ;  /* 0x00000004160e7825 */ /* 0x001fca00078e020e */
[----:B------:R0:W2:Y:S01]  /*0290*/  LDG.E R24, desc[UR6][R14.64] ;  /* 0x000000060e187981 */ /* 0x0000a2000c1e1900 */
[----:B------:R-:W-:-:S04]  /*02a0*/  IMAD.WIDE R12, R3, 0x4, R14 ;  /* 0x00000004030c7825 */ /* 0x000fc800078e020e */
[C---:B------:R-:W-:Y:S02]  /*02b0*/  IMAD.WIDE R6, R3.reuse, 0x4, R12 ;  /* 0x0000000403067825 */ /* 0x040fe400078e020c */
[----:B------:R-:W3:Y:S02]  /*02c0*/  LDG.E R12, desc[UR6][R12.64] ;  /* 0x000000060c0c7981 */ /* 0x000ee4000c1e1900 */
[C---:B------:R-:W-:Y:S02]  /*02d0*/  IMAD.WIDE R8, R3.reuse, 0x4, R6 ;  /* 0x0000000403087825 */ /* 0x040fe400078e0206 */
[----:B------:R1:W4:Y:S02]  /*02e0*/  LDG.E R28, desc[UR6][R6.64] ;  /* 0x00000006061c7981 */ /* 0x000324000c1e1900 */
[C---:B------:R-:W-:Y:S02]  /*02f0*/  IMAD.WIDE R10, R3.reuse, 0x4, R8 ;  /* 0x00000004030a7825 */ /* 0x040fe400078e0208 */
[----:B------:R-:W5:Y:S02]  /*0300*/  LDG.E R8, desc[UR6][R8.64] ;  /* 0x0000000608087981 */ /* 0x000f64000c1e1900 */
[----:B0-----:R-:W-:-:S05]  /*0310*/  IMAD.WIDE R14, R3, 0x4, R10 ;  /* 0x00000004030e7825 */ /* 0x001fca00078e020a */
        /* <DEDUP_REMOVED lines=8> */
[----:B-1----:R-:W-:-:S03]  /*03a0*/  IMAD.WIDE R6, R3, 0x4, R26 ;  /* 0x0000000403067825 */ /* 0x002fc600078e021a */
[----:B------:R-:W2:Y:S04]  /*03b0*/  LDG.E R15, desc[UR6][R4.64+0xc] ;  /* 0x00000c06040f7981 */ /* 0x000ea8000c1e1900 */
[----:B------:R-:W2:Y:S04]  /*03c0*/  LDG.E R6, desc[UR6][R6.64] ;  /* 0x0000000606067981 */ /* 0x000ea8000c1e1900 */
[----:B------:R-:W2:Y:S01]  /*03d0*/  LDG.E R5, desc[UR6][R26.64] ;  /* 0x000000061a057981 */ /* 0x000ea2000c1e1900 */
[----:B---3--:R-:W-:Y:S01]  /*03e0*/  FFMA R12, R23, R12, R24 ;  /* 0x0000000c170c7223 */ /* 0x008fe20000000018 */
[----:B------:R-:W-:-:S03]  /*03f0*/  IADD3 R20, PT, PT, R20, 0x8, RZ ;  /* 0x0000000814147810 */ /* 0x000fc60007ffe0ff */
[----:B----4-:R-:W-:Y:S01]  /*0400*/  FFMA R12, R29, R28, R12 ;  /* 0x0000001c1d0c7223 */ /* 0x010fe2000000000c */
[----:B------:R-:W-:Y:S02]  /*0410*/  ISETP.NE.AND P1, PT, R20, RZ, PT ;  /* 0x000000ff1400720c */ /* 0x000fe40003f25270 */
[----:B------:R-:W-:Y:S01]  /*0420*/  LEA R22, R3, R22, 0x3 ;  /* 0x0000001603167211 */ /* 0x000fe200078e18ff */
[----:B-----5:R-:W-:Y:S01]  /*0430*/  FFMA R8, R11, R8, R12 ;  /* 0x000000080b087223 */ /* 0x020fe2000000000c */
[----:B------:R-:W-:-:S03]  /*0440*/  IADD3 R2, PT, PT, R2, 0x8, RZ ;  /* 0x0000000802027810 */ /* 0x000fc60007ffe0ff */
[----:B--2---:R-:W-:-:S04]  /*0450*/  FFMA R9, R21, R9, R8 ;  /* 0x0000000915097223 */ /* 0x004fc80000000008 */
[----:B------:R-:W-:-:S04]  /*0460*/  FFMA R9, R14, R13, R9 ;  /* 0x0000000d0e097223 */ /* 0x000fc80000000009 */
[----:B------:R-:W-:-:S04]  /*0470*/  FFMA R10, R10, R5, R9 ;  /* 0x000000050a0a7223 */ /* 0x000fc80000000009 */
[----:B------:R-:W-:Y:S01]  /*0480*/  FFMA R26, R15, R6, R10 ;  /* 0x000000060f1a7223 */ /* 0x000fe2000000000a */
[----:B------:R-:W-:Y:S06]  /*0490*/  @P1 BRA `(.L_x_21) ;  /* 0xfffffffc005c1947 */ /* 0x000fec000383ffff */
.L_x_20:
[----:B------:R-:W-:Y:S05]  /*04a0*/  @!P0 BRA `(.L_x_19) ;  /* 0x0000000000d48947 */ /* 0x000fea0003800000 */
[----:B------:R-:W-:Y:S02]  /*04b0*/  ISETP.GE.U32.AND P0, PT, R25, 0x4, PT ;  /* 0x000000041900780c */ /* 0x000fe40003f06070 */
[----:B------:R-:W-:-:S04]  /*04c0*/  LOP3.LUT R2, R17, 0x3, RZ, 0xc0, !PT ;  /* 0x0000000311027812 */ /* 0x000fc800078ec0ff */
[----:B------:R-:W-:-:S07]  /*04d0*/  ISETP.NE.AND P1, PT, R2, RZ, PT ;  /* 0x000000ff0200720c */ /* 0x000fce0003f25270 */
[----:B------:R-:W-:Y:S06]  /*04e0*/  @!P0 BRA `(.L_x_22) ;  /* 0x0000000000588947 */ /* 0x000fec0003800000 */
[----:B------:R-:W0:Y:S01]  /*04f0*/  LDC.64 R10, c[0x0][0x388] ;  /* 0x0000e200ff0a7b82 */ /* 0x000e220000000a00 */
[----:B------:R-:W-:Y:S01]  /*0500*/  IMAD R9, R19, R3, R16 ;  /* 0x0000000313097224 */ /* 0x000fe200078e0210 */
[----:B------:R-:W-:-:S06]  /*0510*/  IADD3 R7, PT, PT, R18, R19, RZ ;  /* 0x0000001312077210 */ /* 0x000fcc0007ffe0ff */
[----:B------:R-:W1:Y:S01]  /*0520*/  LDC.64 R4, c[0x0][0x380] ;  /* 0x0000e000ff047b82 */ /* 0x000e620000000a00 */
[----:B0-----:R-:W-:-:S04]  /*0530*/  IMAD.WIDE R10, R9, 0x4, R10 ;  /* 0x00000004090a7825 */ /* 0x001fc800078e020a */
[----:B------:R-:W-:Y:S02]  /*0540*/  IMAD.WIDE R12, R3, 0x4, R10 ;  /* 0x00000004030c7825 */ /* 0x000fe400078e020a */
[----:B------:R-:W2:Y:S02]  /*0550*/  LDG.E R10, desc[UR6][R10.64] ;  /* 0x000000060a0a7981 */ /* 0x000ea4000c1e1900 */
[----:B-1----:R-:W-:-:S04]  /*0560*/  IMAD.WIDE R4, R7, 0x4, R4 ;  /* 0x0000000407047825 */ /* 0x002fc800078e0204 */
[C---:B------:R-:W-:Y:S01]  /*0570*/  IMAD.WIDE R6, R3.reuse, 0x4, R12 ;  /* 0x0000000403067825 */ /* 0x040fe200078e020c */
[----:B------:R-:W2:Y:S04]  /*0580*/  LDG.E R15, desc[UR6][R4.64] ;  /* 0x00000006040f7981 */ /* 0x000ea8000c1e1900 */
[----:B------:R-:W3:Y:S01]  /*0590*/  LDG.E R12, desc[UR6][R12.64] ;  /* 0x000000060c0c7981 */ /* 0x000ee2000c1e1900 */
[----:B------:R-:W-:-:S03]  /*05a0*/  IMAD.WIDE R8, R3, 0x4, R6 ;  /* 0x0000000403087825 */ /* 0x000fc600078e0206 */
[----:B------:R-:W3:Y:S04]  /*05b0*/  LDG.E R14, desc[UR6][R4.64+0x4] ;  /* 0x00000406040e7981 */ /* 0x000ee8000c1e1900 */
[----:B------:R-:W4:Y:S04]  /*05c0*/  LDG.E R20, desc[UR6][R6.64] ;  /* 0x0000000606147981 */ /* 0x000f28000c1e1900 */
[----:B------:R-:W4:Y:S04]  /*05d0*/  LDG.E R21, desc[UR6][R4.64+0x8] ;  /* 0x0000080604157981 */ /* 0x000f28000c1e1900 */
[----:B------:R-:W5:Y:S04]  /*05e0*/  LDG.E R23, desc[UR6][R4.64+0xc] ;  /* 0x00000c0604177981 */ /* 0x000f68000c1e1900 */
[----:B------:R-:W5:Y:S01]  /*05f0*/  LDG.E R8, desc[UR6][R8.64] ;  /* 0x0000000608087981 */ /* 0x000f62000c1e1900 */
[----:B------:R-:W-:Y:S01]  /*0600*/  IADD3 R19, PT, PT, R19, 0x4, RZ ;  /* 0x0000000413137810 */ /* 0x000fe20007ffe0ff */
[----:B--2---:R-:W-:-:S04]  /*0610*/  FFMA R15, R15, R10, R26 ;  /* 0x0000000a0f0f7223 */ /* 0x004fc8000000001a */
[----:B---3--:R-:W-:-:S04]  /*0620*/  FFMA R14, R14, R12, R15 ;  /* 0x0000000c0e0e7223 */ /* 0x008fc8000000000f */
[----:B----4-:R-:W-:-:S04]  /*0630*/  FFMA R14, R21, R20, R14 ;  /* 0x00000014150e7223 */ /* 0x010fc8000000000e */
[----:B-----5:R-:W-:-:S07]  /*0640*/  FFMA R26, R23, R8, R14 ;  /* 0x00000008171a7223 */ /* 0x020fce000000000e */
.L_x_22:
[----:B------:R-:W-:Y:S05]  /*0650*/  @!P1 BRA `(.L_x_19) ;  /* 0x0000000000689947 */ /* 0x000fea0003800000 */
[----:B------:R-:W0:Y:S01]  /*0660*/  LDC.64 R10, c[0x0][0x388] ;  /* 0x0000e200ff0a7b82 */ /* 0x000e220000000a00 */
[----:B------:R-:W-:Y:S02]  /*0670*/  ISETP.NE.AND P0, PT, R2, 0x1, PT ;  /* 0x000000010200780c */ /* 0x000fe40003f05270 */
[----:B------:R-:W-:-:S04]  /*0680*/  LOP3.LUT R17, R17, 0x1, RZ, 0xc0, !PT ;  /* 0x0000000111117812 */ /* 0x000fc800078ec0ff */
[----:B------:R-:W-:Y:S01]  /*0690*/  ISETP.NE.U32.AND P1, PT, R17, 0x1, PT ;  /* 0x000000011100780c */ /* 0x000fe20003f25070 */
[----:B------:R-:W1:Y:S06]  /*06a0*/  LDC.64 R8, c[0x0][0x380] ;  /* 0x0000e000ff087b82 */ /* 0x000e6c0000000a00 */
[C---:B------:R-:W-:Y:S01]  /*06b0*/  @P0 IMAD R15, R19.reuse, R3, R16 ;  /* 0x00000003130f0224 */ /* 0x040fe200078e0210 */
[----:B------:R-:W-:Y:S01]  /*06c0*/  @P0 IADD3 R13, PT, PT, R18, R19, RZ ;  /* 0x00000013120d0210 */ /* 0x000fe20007ffe0ff */
[----:B------:R-:W2:Y:S01]  /*06d0*/  LDC.64 R6, c[0x0][0x380] ;  /* 0x0000e000ff067b82 */ /* 0x000ea20000000a00 */
[----:B------:R-:W-:-:S07]  /*06e0*/  @P0 IADD3 R19, PT, PT, R19, 0x2, RZ ;  /* 0x0000000213130810 */ /* 0x000fce0007ffe0ff */
[----:B------:R-:W3:Y:S01]  /*06f0*/  LDC.64 R4, c[0x0][0x388] ;  /* 0x0000e200ff047b82 */ /* 0x000ee20000000a00 */
[----:B0-----:R-:W-:Y:S01]  /*0700*/  @P0 IMAD.WIDE R10, R15, 0x4, R10 ;  /* 0x000000040f0a0825 */ /* 0x001fe200078e020a */
[----:B------:R-:W-:-:S03]  /*0710*/  @!P1 IADD3 R15, PT, PT, R18, R19, RZ ;  /* 0x00000013120f9210 */ /* 0x000fc60007ffe0ff */
[----:B------:R-:W-:Y:S01]  /*0720*/  @!P1 IMAD R19, R19, R3, R16 ;  /* 0x0000000313139224 */ /* 0x000fe200078e0210 */
[----:B------:R-:W4:Y:S01]  /*0730*/  @P0 LDG.E R2, desc[UR6][R10.64] ;  /* 0x000000060a020981 */ /* 0x000f22000c1e1900 */
[----:B-1----:R-:W-:-:S04]  /*0740*/  @P0 IMAD.WIDE R8, R13, 0x4, R8 ;  /* 0x000000040d080825 */ /* 0x002fc800078e0208 */
[----:B------:R-:W-:Y:S01]  /*0750*/  @P0 IMAD.WIDE R12, R3, 0x4, R10 ;  /* 0x00000004030c0825 */ /* 0x000fe200078e020a */
[----:B------:R-:W4:Y:S03]  /*0760*/  @P0 LDG.E R17, desc[UR6][R8.64] ;  /* 0x0000000608110981 */ /* 0x000f26000c1e1900 */
[----:B--2---:R-:W-:Y:S01]  /*0770*/  @!P1 IMAD.WIDE R6, R15, 0x4, R6 ;  /* 0x000000040f069825 */ /* 0x004fe200078e0206 */
[----:B------:R-:W2:Y:S04]  /*0780*/  @P0 LDG.E R21, desc[UR6][R8.64+0x4] ;  /* 0x0000040608150981 */ /* 0x000ea8000c1e1900 */
[----:B------:R-:W2:Y:S01]  /*0790*/  @P0 LDG.E R12, desc[UR6][R12.64] ;  /* 0x000000060c0c0981 */ /* 0x000ea2000c1e1900 */
[----:B---3--:R-:W-:-:S03]  /*07a0*/  @!P1 IMAD.WIDE R4, R19, 0x4, R4 ;  /* 0x0000000413049825 */ /* 0x008fc600078e0204 */
[----:B------:R-:W3:Y:S04]  /*07b0*/  @!P1 LDG.E R7, desc[UR6][R6.64] ;  /* 0x0000000606079981 */ /* 0x000ee8000c1e1900 */
[----:B------:R-:W3:Y:S01]  /*07c0*/  @!P1 LDG.E R4, desc[UR6][R4.64] ;  /* 0x0000000604049981 */ /* 0x000ee2000c1e1900 */
[----:B----4-:R-:W-:-:S04]  /*07d0*/  @P0 FFMA R2, R17, R2, R26 ;  /* 0x0000000211020223 */ /* 0x010fc8000000001a */
[----:B--2---:R-:W-:-:S04]  /*07e0*/  @P0 FFMA R26, R21, R12, R2 ;  /* 0x0000000c151a0223 */ /* 0x004fc80000000002 */
[----:B---3--:R-:W-:-:S07]  /*07f0*/  @!P1 FFMA R26, R7, R4, R26 ;  /* 0x00000004071a9223 */ /* 0x008fce000000001a */
.L_x_19:
[----:B------:R-:W0:Y:S01]  /*0800*/  LDC.64 R4, c[0x0][0x390] ;  /* 0x0000e400ff047b82 */ /* 0x000e220000000a00 */
[----:B------:R-:W-:-:S04]  /*0810*/  IMAD R3, R0, R3, R16 ;  /* 0x0000000300037224 */ /* 0x000fc800078e0210 */
[----:B0-----:R-:W-:-:S05]  /*0820*/  IMAD.WIDE R2, R3, 0x4, R4 ;  /* 0x0000000403027825 */ /* 0x001fca00078e0204 */
[----:B------:R-:W-:Y:S01]  /*0830*/  STG.E desc[UR6][R2.64], R26 ;  /* 0x0000001a02007986 */ /* 0x000fe2000c101906 */
[----:B------:R-:W-:Y:S05]  /*0840*/  EXIT ;  /* 0x000000000000794d */ /* 0x000fea0003800000 */
.L_x_23:
        /* <DEDUP_REMOVED lines=11> */
.L_x_29:


//--------------------- .nv.shared._Z14matMul2DTilingPKfS0_Pfiii --------------------------
	.section	.nv.shared._Z14matMul2DTilingPKfS0_Pfiii,"aw",@nobits
	.sectionflags	@""
	.align	4
.nv.shared._Z14matMul2DTilingPKfS0_Pfiii:
	.zero		9472


//--------------------- .nv.shared.reserved.0     --------------------------
	.section	.nv.shared.reserved.0,"aw",@nobits
	.weak		__nv_reservedSMEM_offset_0_alias
	.size		__nv_reservedSMEM_offset_0_alias, 0, 64
	.other		__nv_reservedSMEM_offset_0_alias,@"STO_CUDA_RESERVED_SHARED STV_DEFAULT"
__nv_reservedSMEM_offset_0_alias:
	.zero		0
	.zero		64


//--------------------- .nv.shared._Z14matMul1DTilingPKfS0_Pfiii --------------------------
	.section	.nv.shared._Z14matMul1DTilingPKfS0_Pfiii,"aw",@nobits
	.sectionflags	@""
	.align	4
.nv.shared._Z14matMul1DTilingPKfS0_Pfiii:
	.zero		9472


//--------------------- .nv.shared._Z11matMulTiledPKfS0_Pfiii --------------------------
	.section	.nv.shared._Z11matMulTiledPKfS0_Pfiii,"aw",@nobits
	.sectionflags	@""
	.align	4
.nv.shared._Z11matMulTiledPKfS0_Pfiii:
	.zero		9472


//--------------------- .nv.constant0._Z14matMul2DTilingPKfS0_Pfiii --------------------------
	.section	.nv.constant0._Z14matMul2DTilingPKfS0_Pfiii,"a",@progbits
	.sectionflags	@""
	.align	4
.nv.constant0._Z14matMul2DTilingPKfS0_Pfiii:
	.zero		932


//--------------------- .nv.constant0._Z14matMul1DTilingPKfS0_Pfiii --------------------------
	.section	.nv.constant0._Z14matMul1DTilingPKfS0_Pfiii,"a",@progbits
	.sectionflags	@""
	.align	4
.nv.constant0._Z14matMul1DTilingPKfS0_Pfiii:
	.zero		932


//--------------------- .nv.constant0._Z15matMulWarpTiledPKfS0_Pfiii --------------------------
	.section	.nv.constant0._Z15matMulWarpTiledPKfS0_Pfiii,"a",@progbits
	.sectionflags	@""
	.align	4
.nv.constant0._Z15matMulWarpTiledPKfS0_Pfiii:
	.zero		932


//--------------------- .nv.constant0._Z11matMulTiledPKfS0_Pfiii --------------------------
	.section	.nv.constant0._Z11matMulTiledPKfS0_Pfiii,"a",@progbits
	.sectionflags	@""
	.align	4
.nv.constant0._Z11matMulTiledPKfS0_Pfiii:
	.zero		932


//--------------------- .nv.constant0._Z15matMulCoalescedPKfS0_Pfiii --------------------------
	.section	.nv.constant0._Z15matMulCoalescedPKfS0_Pfiii,"a",@progbits
	.sectionflags	@""
	.align	4
.nv.constant0._Z15matMulCoalescedPKfS0_Pfiii:
	.zero		932


//--------------------- .nv.constant0._Z11matMulNaivePKfS0_Pfiii --------------------------
	.section	.nv.constant0._Z11matMulNaivePKfS0_Pfiii,"a",@progbits
	.sectionflags	@""
	.align	4
.nv.constant0._Z11matMulNaivePKfS0_Pfiii:
	.zero		932


//--------------------- SYMBOLS --------------------------

	.type		.nv.reservedSmem.offset0,@object
	.size		.nv.reservedSmem.offset0,0x4
	.type		.nv.reservedSmem.cap,@object
	.size		.nv.reservedSmem.cap,0x4
